//
// Generated by NVIDIA NVVM Compiler
//
// Compiler Build ID: CL-36424714
// Cuda compilation tools, release 13.0, V13.0.88
// Based on NVVM 20.0.0
//

.version 9.0
.target sm_100
.address_size 64

	// .globl	_Z21gpu_seq_multi_matmultiPiPS_S_S_

.visible .entry _Z21gpu_seq_multi_matmultiPiPS_S_S_(
	.param .u32 _Z21gpu_seq_multi_matmultiPiPS_S_S__param_0,
	.param .u64 .ptr .align 1 _Z21gpu_seq_multi_matmultiPiPS_S_S__param_1,
	.param .u64 .ptr .align 1 _Z21gpu_seq_multi_matmultiPiPS_S_S__param_2,
	.param .u64 .ptr .align 1 _Z21gpu_seq_multi_matmultiPiPS_S_S__param_3,
	.param .u64 .ptr .align 1 _Z21gpu_seq_multi_matmultiPiPS_S_S__param_4
)
{
	.reg .pred 	%p<37>;
	.reg .b32 	%r<673>;
	.reg .b64 	%rd<120>;

	ld.param.u64 	%rd11, [_Z21gpu_seq_multi_matmultiPiPS_S_S__param_1];
	ld.param.u64 	%rd12, [_Z21gpu_seq_multi_matmultiPiPS_S_S__param_2];
	ld.param.u64 	%rd13, [_Z21gpu_seq_multi_matmultiPiPS_S_S__param_3];
	ld.param.u64 	%rd14, [_Z21gpu_seq_multi_matmultiPiPS_S_S__param_4];
	cvta.to.global.u64 	%rd1, %rd13;
	cvta.to.global.u64 	%rd2, %rd14;
	cvta.to.global.u64 	%rd3, %rd11;
	cvta.to.global.u64 	%rd4, %rd12;
	ld.global.u64 	%rd15, [%rd4];
	cvta.to.global.u64 	%rd5, %rd15;
	ld.global.u64 	%rd16, [%rd4+8];
	cvta.to.global.u64 	%rd6, %rd16;
	ld.global.u32 	%r109, [%rd3];
	ld.global.u32 	%r1, [%rd3+4];
	ld.global.u32 	%r2, [%rd3+8];
	mul.lo.s32 	%r3, %r2, %r109;
	mov.u32 	%r4, %tid.x;
	setp.ge.s32 	%p1, %r4, %r3;
	@%p1 bra 	$L__BB0_16;
	and.b32  	%r5, %r1, 7;
	add.s32 	%r6, %r5, -1;
	and.b32  	%r7, %r1, 3;
	and.b32  	%r8, %r1, 2147483640;
	and.b32  	%r9, %r1, 1;
	mov.u32 	%r627, %r4;
$L__BB0_2:
	setp.lt.s32 	%p2, %r1, 1;
	rem.s32 	%r11, %r627, %r2;
	add.s32 	%r111, %r627, %r2;
	sub.s32 	%r112, %r111, %r11;
	div.s32 	%r113, %r112, %r2;
	add.s32 	%r12, %r113, -1;
	mov.b32 	%r640, 0;
	@%p2 bra 	$L__BB0_15;
	setp.lt.u32 	%p3, %r1, 8;
	mul.lo.s32 	%r13, %r12, %r1;
	mov.b32 	%r634, 0;
	mov.u32 	%r639, %r634;
	@%p3 bra 	$L__BB0_6;
	mov.b32 	%r628, 0;
	mov.u32 	%r639, %r628;
$L__BB0_5:
	.pragma "nounroll";
	add.s32 	%r117, %r628, %r13;
	mul.wide.s32 	%rd17, %r117, 4;
	add.s64 	%rd18, %rd5, %rd17;
	ld.global.u32 	%r118, [%rd18];
	mad.lo.s32 	%r119, %r628, %r2, %r11;
	mul.wide.s32 	%rd19, %r119, 4;
	add.s64 	%rd20, %rd6, %rd19;
	ld.global.u32 	%r120, [%rd20];
	mul.lo.s32 	%r121, %r120, %r118;
	mul.hi.s32 	%r122, %r121, 1757988013;
	shr.u32 	%r123, %r122, 31;
	shr.s32 	%r124, %r122, 12;
	add.s32 	%r125, %r124, %r123;
	mul.lo.s32 	%r126, %r125, 10007;
	sub.s32 	%r127, %r121, %r126;
	add.s32 	%r128, %r127, %r639;
	ld.global.u32 	%r129, [%rd18+4];
	mul.wide.s32 	%rd21, %r2, 4;
	add.s64 	%rd22, %rd20, %rd21;
	ld.global.u32 	%r130, [%rd22];
	mul.lo.s32 	%r131, %r130, %r129;
	mul.hi.s32 	%r132, %r131, 1757988013;
	shr.u32 	%r133, %r132, 31;
	shr.s32 	%r134, %r132, 12;
	add.s32 	%r135, %r134, %r133;
	mul.lo.s32 	%r136, %r135, 10007;
	sub.s32 	%r137, %r131, %r136;
	add.s32 	%r138, %r137, %r128;
	ld.global.u32 	%r139, [%rd18+8];
	add.s64 	%rd23, %rd22, %rd21;
	ld.global.u32 	%r140, [%rd23];
	mul.lo.s32 	%r141, %r140, %r139;
	mul.hi.s32 	%r142, %r141, 1757988013;
	shr.u32 	%r143, %r142, 31;
	shr.s32 	%r144, %r142, 12;
	add.s32 	%r145, %r144, %r143;
	mul.lo.s32 	%r146, %r145, 10007;
	sub.s32 	%r147, %r141, %r146;
	add.s32 	%r148, %r147, %r138;
	ld.global.u32 	%r149, [%rd18+12];
	add.s64 	%rd24, %rd23, %rd21;
	ld.global.u32 	%r150, [%rd24];
	mul.lo.s32 	%r151, %r150, %r149;
	mul.hi.s32 	%r152, %r151, 1757988013;
	shr.u32 	%r153, %r152, 31;
	shr.s32 	%r154, %r152, 12;
	add.s32 	%r155, %r154, %r153;
	mul.lo.s32 	%r156, %r155, 10007;
	sub.s32 	%r157, %r151, %r156;
	add.s32 	%r158, %r157, %r148;
	ld.global.u32 	%r159, [%rd18+16];
	add.s64 	%rd25, %rd24, %rd21;
	ld.global.u32 	%r160, [%rd25];
	mul.lo.s32 	%r161, %r160, %r159;
	mul.hi.s32 	%r162, %r161, 1757988013;
	shr.u32 	%r163, %r162, 31;
	shr.s32 	%r164, %r162, 12;
	add.s32 	%r165, %r164, %r163;
	mul.lo.s32 	%r166, %r165, 10007;
	sub.s32 	%r167, %r161, %r166;
	add.s32 	%r168, %r167, %r158;
	ld.global.u32 	%r169, [%rd18+20];
	add.s64 	%rd26, %rd25, %rd21;
	ld.global.u32 	%r170, [%rd26];
	mul.lo.s32 	%r171, %r170, %r169;
	mul.hi.s32 	%r172, %r171, 1757988013;
	shr.u32 	%r173, %r172, 31;
	shr.s32 	%r174, %r172, 12;
	add.s32 	%r175, %r174, %r173;
	mul.lo.s32 	%r176, %r175, 10007;
	sub.s32 	%r177, %r171, %r176;
	add.s32 	%r178, %r177, %r168;
	ld.global.u32 	%r179, [%rd18+24];
	add.s64 	%rd27, %rd26, %rd21;
	ld.global.u32 	%r180, [%rd27];
	mul.lo.s32 	%r181, %r180, %r179;
	mul.hi.s32 	%r182, %r181, 1757988013;
	shr.u32 	%r183, %r182, 31;
	shr.s32 	%r184, %r182, 12;
	add.s32 	%r185, %r184, %r183;
	mul.lo.s32 	%r186, %r185, 10007;
	sub.s32 	%r187, %r181, %r186;
	add.s32 	%r188, %r187, %r178;
	ld.global.u32 	%r189, [%rd18+28];
	add.s64 	%rd28, %rd27, %rd21;
	ld.global.u32 	%r190, [%rd28];
	mul.lo.s32 	%r191, %r190, %r189;
	mul.hi.s32 	%r192, %r191, 1757988013;
	shr.u32 	%r193, %r192, 31;
	shr.s32 	%r194, %r192, 12;
	add.s32 	%r195, %r194, %r193;
	mul.lo.s32 	%r196, %r195, 10007;
	sub.s32 	%r197, %r191, %r196;
	add.s32 	%r639, %r197, %r188;
	add.s32 	%r628, %r628, 8;
	setp.ne.s32 	%p4, %r628, %r8;
	mov.u32 	%r634, %r8;
	@%p4 bra 	$L__BB0_5;
$L__BB0_6:
	setp.eq.s32 	%p5, %r5, 0;
	@%p5 bra 	$L__BB0_14;
	setp.lt.u32 	%p6, %r6, 3;
	@%p6 bra 	$L__BB0_9;
	add.s32 	%r199, %r634, %r13;
	mul.wide.s32 	%rd29, %r199, 4;
	add.s64 	%rd30, %rd5, %rd29;
	ld.global.u32 	%r200, [%rd30];
	mad.lo.s32 	%r201, %r634, %r2, %r11;
	mul.wide.s32 	%rd31, %r201, 4;
	add.s64 	%rd32, %rd6, %rd31;
	ld.global.u32 	%r202, [%rd32];
	mul.lo.s32 	%r203, %r202, %r200;
	mul.hi.s32 	%r204, %r203, 1757988013;
	shr.u32 	%r205, %r204, 31;
	shr.s32 	%r206, %r204, 12;
	add.s32 	%r207, %r206, %r205;
	mul.lo.s32 	%r208, %r207, 10007;
	sub.s32 	%r209, %r203, %r208;
	add.s32 	%r210, %r209, %r639;
	ld.global.u32 	%r211, [%rd30+4];
	mul.wide.s32 	%rd33, %r2, 4;
	add.s64 	%rd34, %rd32, %rd33;
	ld.global.u32 	%r212, [%rd34];
	mul.lo.s32 	%r213, %r212, %r211;
	mul.hi.s32 	%r214, %r213, 1757988013;
	shr.u32 	%r215, %r214, 31;
	shr.s32 	%r216, %r214, 12;
	add.s32 	%r217, %r216, %r215;
	mul.lo.s32 	%r218, %r217, 10007;
	sub.s32 	%r219, %r213, %r218;
	add.s32 	%r220, %r219, %r210;
	ld.global.u32 	%r221, [%rd30+8];
	add.s64 	%rd35, %rd34, %rd33;
	ld.global.u32 	%r222, [%rd35];
	mul.lo.s32 	%r223, %r222, %r221;
	mul.hi.s32 	%r224, %r223, 1757988013;
	shr.u32 	%r225, %r224, 31;
	shr.s32 	%r226, %r224, 12;
	add.s32 	%r227, %r226, %r225;
	mul.lo.s32 	%r228, %r227, 10007;
	sub.s32 	%r229, %r223, %r228;
	add.s32 	%r230, %r229, %r220;
	ld.global.u32 	%r231, [%rd30+12];
	add.s64 	%rd36, %rd35, %rd33;
	ld.global.u32 	%r232, [%rd36];
	mul.lo.s32 	%r233, %r232, %r231;
	mul.hi.s32 	%r234, %r233, 1757988013;
	shr.u32 	%r235, %r234, 31;
	shr.s32 	%r236, %r234, 12;
	add.s32 	%r237, %r236, %r235;
	mul.lo.s32 	%r238, %r237, 10007;
	sub.s32 	%r239, %r233, %r238;
	add.s32 	%r639, %r239, %r230;
	add.s32 	%r634, %r634, 4;
$L__BB0_9:
	setp.eq.s32 	%p7, %r7, 0;
	@%p7 bra 	$L__BB0_14;
	setp.eq.s32 	%p8, %r7, 1;
	@%p8 bra 	$L__BB0_12;
	add.s32 	%r241, %r634, %r13;
	mul.wide.s32 	%rd37, %r241, 4;
	add.s64 	%rd38, %rd5, %rd37;
	ld.global.u32 	%r242, [%rd38];
	mad.lo.s32 	%r243, %r634, %r2, %r11;
	mul.wide.s32 	%rd39, %r243, 4;
	add.s64 	%rd40, %rd6, %rd39;
	ld.global.u32 	%r244, [%rd40];
	mul.lo.s32 	%r245, %r244, %r242;
	mul.hi.s32 	%r246, %r245, 1757988013;
	shr.u32 	%r247, %r246, 31;
	shr.s32 	%r248, %r246, 12;
	add.s32 	%r249, %r248, %r247;
	mul.lo.s32 	%r250, %r249, 10007;
	sub.s32 	%r251, %r245, %r250;
	add.s32 	%r252, %r251, %r639;
	ld.global.u32 	%r253, [%rd38+4];
	mul.wide.s32 	%rd41, %r2, 4;
	add.s64 	%rd42, %rd40, %rd41;
	ld.global.u32 	%r254, [%rd42];
	mul.lo.s32 	%r255, %r254, %r253;
	mul.hi.s32 	%r256, %r255, 1757988013;
	shr.u32 	%r257, %r256, 31;
	shr.s32 	%r258, %r256, 12;
	add.s32 	%r259, %r258, %r257;
	mul.lo.s32 	%r260, %r259, 10007;
	sub.s32 	%r261, %r255, %r260;
	add.s32 	%r639, %r261, %r252;
	add.s32 	%r634, %r634, 2;
$L__BB0_12:
	setp.eq.s32 	%p9, %r9, 0;
	@%p9 bra 	$L__BB0_14;
	add.s32 	%r262, %r634, %r13;
	mul.wide.s32 	%rd43, %r262, 4;
	add.s64 	%rd44, %rd5, %rd43;
	ld.global.u32 	%r263, [%rd44];
	mad.lo.s32 	%r264, %r634, %r2, %r11;
	mul.wide.s32 	%rd45, %r264, 4;
	add.s64 	%rd46, %rd6, %rd45;
	ld.global.u32 	%r265, [%rd46];
	mul.lo.s32 	%r266, %r265, %r263;
	mul.hi.s32 	%r267, %r266, 1757988013;
	shr.u32 	%r268, %r267, 31;
	shr.s32 	%r269, %r267, 12;
	add.s32 	%r270, %r269, %r268;
	mul.lo.s32 	%r271, %r270, 10007;
	sub.s32 	%r272, %r266, %r271;
	add.s32 	%r639, %r272, %r639;
$L__BB0_14:
	mul.hi.s32 	%r273, %r639, 1757988013;
	shr.u32 	%r274, %r273, 31;
	shr.s32 	%r275, %r273, 12;
	add.s32 	%r276, %r275, %r274;
	mul.lo.s32 	%r277, %r276, 10007;
	sub.s32 	%r640, %r639, %r277;
$L__BB0_15:
	mad.lo.s32 	%r278, %r12, %r2, %r11;
	mul.wide.s32 	%rd47, %r278, 4;
	add.s64 	%rd48, %rd1, %rd47;
	st.global.u32 	[%rd48], %r640;
	bar.sync 	0;
	add.s32 	%r627, %r627, 1024;
	setp.lt.s32 	%p10, %r627, %r3;
	@%p10 bra 	$L__BB0_2;
$L__BB0_16:
	ld.param.u32 	%r625, [_Z21gpu_seq_multi_matmultiPiPS_S_S__param_0];
	bar.sync 	0;
	bar.sync 	0;
	ld.global.u32 	%r36, [%rd3];
	setp.lt.s32 	%p11, %r625, 4;
	@%p11 bra 	$L__BB0_54;
	ld.global.u32 	%r641, [%rd3+8];
	add.s64 	%rd7, %rd1, 16;
	mov.b32 	%r642, 1;
$L__BB0_18:
	and.b32  	%r280, %r642, 1;
	setp.eq.b32 	%p12, %r280, 1;
	not.pred 	%p13, %p12;
	mul.wide.u32 	%rd49, %r642, 4;
	add.s64 	%rd8, %rd3, %rd49;
	@%p13 bra 	$L__BB0_36;
	mul.wide.u32 	%rd50, %r642, 8;
	add.s64 	%rd51, %rd4, %rd50;
	ld.global.u64 	%rd52, [%rd51+8];
	cvta.to.global.u64 	%rd9, %rd52;
	ld.global.u32 	%r40, [%rd8+8];
	mul.lo.s32 	%r41, %r40, %r36;
	setp.ge.s32 	%p14, %r4, %r41;
	@%p14 bra 	$L__BB0_35;
	and.b32  	%r42, %r641, 7;
	and.b32  	%r43, %r641, 2147483640;
	shl.b32 	%r44, %r40, 3;
	mov.u32 	%r643, %r4;
$L__BB0_21:
	setp.lt.s32 	%p15, %r641, 1;
	rem.s32 	%r46, %r643, %r40;
	add.s32 	%r282, %r643, %r40;
	sub.s32 	%r283, %r282, %r46;
	div.s32 	%r284, %r283, %r40;
	add.s32 	%r47, %r284, -1;
	mov.b32 	%r658, 0;
	@%p15 bra 	$L__BB0_34;
	setp.lt.u32 	%p16, %r641, 8;
	mul.lo.s32 	%r48, %r47, %r641;
	mov.b32 	%r652, 0;
	mov.u32 	%r657, %r652;
	@%p16 bra 	$L__BB0_25;
	and.b32  	%r288, %r641, 2147483640;
	neg.s32 	%r646, %r288;
	mov.b32 	%r657, 0;
	mov.u32 	%r644, %r48;
	mov.u32 	%r645, %r46;
$L__BB0_24:
	.pragma "nounroll";
	mul.wide.s32 	%rd53, %r644, 4;
	add.s64 	%rd54, %rd7, %rd53;
	ld.global.u32 	%r289, [%rd54+-16];
	mul.wide.s32 	%rd55, %r645, 4;
	add.s64 	%rd56, %rd9, %rd55;
	ld.global.u32 	%r290, [%rd56];
	mul.lo.s32 	%r291, %r290, %r289;
	mul.hi.s32 	%r292, %r291, 1757988013;
	shr.u32 	%r293, %r292, 31;
	shr.s32 	%r294, %r292, 12;
	add.s32 	%r295, %r294, %r293;
	mul.lo.s32 	%r296, %r295, 10007;
	sub.s32 	%r297, %r291, %r296;
	add.s32 	%r298, %r297, %r657;
	ld.global.u32 	%r299, [%rd54+-12];
	mul.wide.s32 	%rd57, %r40, 4;
	add.s64 	%rd58, %rd56, %rd57;
	ld.global.u32 	%r300, [%rd58];
	mul.lo.s32 	%r301, %r300, %r299;
	mul.hi.s32 	%r302, %r301, 1757988013;
	shr.u32 	%r303, %r302, 31;
	shr.s32 	%r304, %r302, 12;
	add.s32 	%r305, %r304, %r303;
	mul.lo.s32 	%r306, %r305, 10007;
	sub.s32 	%r307, %r301, %r306;
	add.s32 	%r308, %r307, %r298;
	ld.global.u32 	%r309, [%rd54+-8];
	add.s64 	%rd59, %rd58, %rd57;
	ld.global.u32 	%r310, [%rd59];
	mul.lo.s32 	%r311, %r310, %r309;
	mul.hi.s32 	%r312, %r311, 1757988013;
	shr.u32 	%r313, %r312, 31;
	shr.s32 	%r314, %r312, 12;
	add.s32 	%r315, %r314, %r313;
	mul.lo.s32 	%r316, %r315, 10007;
	sub.s32 	%r317, %r311, %r316;
	add.s32 	%r318, %r317, %r308;
	ld.global.u32 	%r319, [%rd54+-4];
	add.s64 	%rd60, %rd59, %rd57;
	ld.global.u32 	%r320, [%rd60];
	mul.lo.s32 	%r321, %r320, %r319;
	mul.hi.s32 	%r322, %r321, 1757988013;
	shr.u32 	%r323, %r322, 31;
	shr.s32 	%r324, %r322, 12;
	add.s32 	%r325, %r324, %r323;
	mul.lo.s32 	%r326, %r325, 10007;
	sub.s32 	%r327, %r321, %r326;
	add.s32 	%r328, %r327, %r318;
	ld.global.u32 	%r329, [%rd54];
	add.s64 	%rd61, %rd60, %rd57;
	ld.global.u32 	%r330, [%rd61];
	mul.lo.s32 	%r331, %r330, %r329;
	mul.hi.s32 	%r332, %r331, 1757988013;
	shr.u32 	%r333, %r332, 31;
	shr.s32 	%r334, %r332, 12;
	add.s32 	%r335, %r334, %r333;
	mul.lo.s32 	%r336, %r335, 10007;
	sub.s32 	%r337, %r331, %r336;
	add.s32 	%r338, %r337, %r328;
	ld.global.u32 	%r339, [%rd54+4];
	add.s64 	%rd62, %rd61, %rd57;
	ld.global.u32 	%r340, [%rd62];
	mul.lo.s32 	%r341, %r340, %r339;
	mul.hi.s32 	%r342, %r341, 1757988013;
	shr.u32 	%r343, %r342, 31;
	shr.s32 	%r344, %r342, 12;
	add.s32 	%r345, %r344, %r343;
	mul.lo.s32 	%r346, %r345, 10007;
	sub.s32 	%r347, %r341, %r346;
	add.s32 	%r348, %r347, %r338;
	ld.global.u32 	%r349, [%rd54+8];
	add.s64 	%rd63, %rd62, %rd57;
	ld.global.u32 	%r350, [%rd63];
	mul.lo.s32 	%r351, %r350, %r349;
	mul.hi.s32 	%r352, %r351, 1757988013;
	shr.u32 	%r353, %r352, 31;
	shr.s32 	%r354, %r352, 12;
	add.s32 	%r355, %r354, %r353;
	mul.lo.s32 	%r356, %r355, 10007;
	sub.s32 	%r357, %r351, %r356;
	add.s32 	%r358, %r357, %r348;
	ld.global.u32 	%r359, [%rd54+12];
	add.s64 	%rd64, %rd63, %rd57;
	ld.global.u32 	%r360, [%rd64];
	mul.lo.s32 	%r361, %r360, %r359;
	mul.hi.s32 	%r362, %r361, 1757988013;
	shr.u32 	%r363, %r362, 31;
	shr.s32 	%r364, %r362, 12;
	add.s32 	%r365, %r364, %r363;
	mul.lo.s32 	%r366, %r365, 10007;
	sub.s32 	%r367, %r361, %r366;
	add.s32 	%r657, %r367, %r358;
	add.s32 	%r646, %r646, 8;
	add.s32 	%r645, %r645, %r44;
	add.s32 	%r644, %r644, 8;
	setp.ne.s32 	%p17, %r646, 0;
	mov.u32 	%r652, %r43;
	@%p17 bra 	$L__BB0_24;
$L__BB0_25:
	setp.eq.s32 	%p18, %r42, 0;
	@%p18 bra 	$L__BB0_33;
	add.s32 	%r369, %r42, -1;
	setp.lt.u32 	%p19, %r369, 3;
	@%p19 bra 	$L__BB0_28;
	add.s32 	%r370, %r652, %r48;
	mul.wide.s32 	%rd65, %r370, 4;
	add.s64 	%rd66, %rd1, %rd65;
	ld.global.u32 	%r371, [%rd66];
	mad.lo.s32 	%r372, %r652, %r40, %r46;
	mul.wide.s32 	%rd67, %r372, 4;
	add.s64 	%rd68, %rd9, %rd67;
	ld.global.u32 	%r373, [%rd68];
	mul.lo.s32 	%r374, %r373, %r371;
	mul.hi.s32 	%r375, %r374, 1757988013;
	shr.u32 	%r376, %r375, 31;
	shr.s32 	%r377, %r375, 12;
	add.s32 	%r378, %r377, %r376;
	mul.lo.s32 	%r379, %r378, 10007;
	sub.s32 	%r380, %r374, %r379;
	add.s32 	%r381, %r380, %r657;
	ld.global.u32 	%r382, [%rd66+4];
	mul.wide.s32 	%rd69, %r40, 4;
	add.s64 	%rd70, %rd68, %rd69;
	ld.global.u32 	%r383, [%rd70];
	mul.lo.s32 	%r384, %r383, %r382;
	mul.hi.s32 	%r385, %r384, 1757988013;
	shr.u32 	%r386, %r385, 31;
	shr.s32 	%r387, %r385, 12;
	add.s32 	%r388, %r387, %r386;
	mul.lo.s32 	%r389, %r388, 10007;
	sub.s32 	%r390, %r384, %r389;
	add.s32 	%r391, %r390, %r381;
	ld.global.u32 	%r392, [%rd66+8];
	add.s64 	%rd71, %rd70, %rd69;
	ld.global.u32 	%r393, [%rd71];
	mul.lo.s32 	%r394, %r393, %r392;
	mul.hi.s32 	%r395, %r394, 1757988013;
	shr.u32 	%r396, %r395, 31;
	shr.s32 	%r397, %r395, 12;
	add.s32 	%r398, %r397, %r396;
	mul.lo.s32 	%r399, %r398, 10007;
	sub.s32 	%r400, %r394, %r399;
	add.s32 	%r401, %r400, %r391;
	ld.global.u32 	%r402, [%rd66+12];
	add.s64 	%rd72, %rd71, %rd69;
	ld.global.u32 	%r403, [%rd72];
	mul.lo.s32 	%r404, %r403, %r402;
	mul.hi.s32 	%r405, %r404, 1757988013;
	shr.u32 	%r406, %r405, 31;
	shr.s32 	%r407, %r405, 12;
	add.s32 	%r408, %r407, %r406;
	mul.lo.s32 	%r409, %r408, 10007;
	sub.s32 	%r410, %r404, %r409;
	add.s32 	%r657, %r410, %r401;
	add.s32 	%r652, %r652, 4;
$L__BB0_28:
	and.b32  	%r412, %r641, 3;
	setp.eq.s32 	%p20, %r412, 0;
	@%p20 bra 	$L__BB0_33;
	setp.eq.s32 	%p21, %r412, 1;
	@%p21 bra 	$L__BB0_31;
	add.s32 	%r413, %r652, %r48;
	mul.wide.s32 	%rd73, %r413, 4;
	add.s64 	%rd74, %rd1, %rd73;
	ld.global.u32 	%r414, [%rd74];
	mad.lo.s32 	%r415, %r652, %r40, %r46;
	mul.wide.s32 	%rd75, %r415, 4;
	add.s64 	%rd76, %rd9, %rd75;
	ld.global.u32 	%r416, [%rd76];
	mul.lo.s32 	%r417, %r416, %r414;
	mul.hi.s32 	%r418, %r417, 1757988013;
	shr.u32 	%r419, %r418, 31;
	shr.s32 	%r420, %r418, 12;
	add.s32 	%r421, %r420, %r419;
	mul.lo.s32 	%r422, %r421, 10007;
	sub.s32 	%r423, %r417, %r422;
	add.s32 	%r424, %r423, %r657;
	ld.global.u32 	%r425, [%rd74+4];
	mul.wide.s32 	%rd77, %r40, 4;
	add.s64 	%rd78, %rd76, %rd77;
	ld.global.u32 	%r426, [%rd78];
	mul.lo.s32 	%r427, %r426, %r425;
	mul.hi.s32 	%r428, %r427, 1757988013;
	shr.u32 	%r429, %r428, 31;
	shr.s32 	%r430, %r428, 12;
	add.s32 	%r431, %r430, %r429;
	mul.lo.s32 	%r432, %r431, 10007;
	sub.s32 	%r433, %r427, %r432;
	add.s32 	%r657, %r433, %r424;
	add.s32 	%r652, %r652, 2;
$L__BB0_31:
	and.b32  	%r434, %r641, 1;
	setp.eq.b32 	%p22, %r434, 1;
	not.pred 	%p23, %p22;
	@%p23 bra 	$L__BB0_33;
	add.s32 	%r435, %r652, %r48;
	mul.wide.s32 	%rd79, %r435, 4;
	add.s64 	%rd80, %rd1, %rd79;
	ld.global.u32 	%r436, [%rd80];
	mad.lo.s32 	%r437, %r652, %r40, %r46;
	mul.wide.s32 	%rd81, %r437, 4;
	add.s64 	%rd82, %rd9, %rd81;
	ld.global.u32 	%r438, [%rd82];
	mul.lo.s32 	%r439, %r438, %r436;
	mul.hi.s32 	%r440, %r439, 1757988013;
	shr.u32 	%r441, %r440, 31;
	shr.s32 	%r442, %r440, 12;
	add.s32 	%r443, %r442, %r441;
	mul.lo.s32 	%r444, %r443, 10007;
	sub.s32 	%r445, %r439, %r444;
	add.s32 	%r657, %r445, %r657;
$L__BB0_33:
	mul.hi.s32 	%r446, %r657, 1757988013;
	shr.u32 	%r447, %r446, 31;
	shr.s32 	%r448, %r446, 12;
	add.s32 	%r449, %r448, %r447;
	mul.lo.s32 	%r450, %r449, 10007;
	sub.s32 	%r658, %r657, %r450;
$L__BB0_34:
	mad.lo.s32 	%r451, %r47, %r40, %r46;
	mul.wide.s32 	%rd83, %r451, 4;
	add.s64 	%rd84, %rd2, %rd83;
	st.global.u32 	[%rd84], %r658;
	bar.sync 	0;
	add.s32 	%r643, %r643, 1024;
	setp.lt.s32 	%p24, %r643, %r41;
	@%p24 bra 	$L__BB0_21;
$L__BB0_35:
	bar.sync 	0;
	bra.uni 	$L__BB0_53;
$L__BB0_36:
	mul.wide.u32 	%rd85, %r642, 8;
	add.s64 	%rd86, %rd4, %rd85;
	ld.global.u64 	%rd87, [%rd86+8];
	cvta.to.global.u64 	%rd10, %rd87;
	ld.global.u32 	%r76, [%rd8+8];
	mul.lo.s32 	%r77, %r76, %r36;
	setp.ge.s32 	%p25, %r4, %r77;
	@%p25 bra 	$L__BB0_52;
	and.b32  	%r78, %r641, 7;
	and.b32  	%r79, %r641, 2147483640;
	mul.wide.s32 	%rd112, %r76, 4;
	mov.u32 	%r659, %r4;
$L__BB0_38:
	setp.lt.s32 	%p26, %r641, 1;
	rem.s32 	%r81, %r659, %r76;
	add.s32 	%r453, %r659, %r76;
	sub.s32 	%r454, %r453, %r81;
	div.s32 	%r455, %r454, %r76;
	add.s32 	%r82, %r455, -1;
	mov.b32 	%r672, 0;
	@%p26 bra 	$L__BB0_51;
	setp.lt.u32 	%p27, %r641, 8;
	mul.lo.s32 	%r83, %r82, %r641;
	mov.b32 	%r666, 0;
	mov.u32 	%r671, %r666;
	@%p27 bra 	$L__BB0_42;
	mov.b32 	%r660, 0;
	mov.u32 	%r671, %r660;
$L__BB0_41:
	.pragma "nounroll";
	add.s32 	%r459, %r660, %r83;
	mul.wide.s32 	%rd88, %r459, 4;
	add.s64 	%rd89, %rd2, %rd88;
	ld.global.u32 	%r460, [%rd89];
	mad.lo.s32 	%r461, %r660, %r76, %r81;
	mul.wide.s32 	%rd90, %r461, 4;
	add.s64 	%rd91, %rd10, %rd90;
	ld.global.u32 	%r462, [%rd91];
	mul.lo.s32 	%r463, %r462, %r460;
	mul.hi.s32 	%r464, %r463, 1757988013;
	shr.u32 	%r465, %r464, 31;
	shr.s32 	%r466, %r464, 12;
	add.s32 	%r467, %r466, %r465;
	mul.lo.s32 	%r468, %r467, 10007;
	sub.s32 	%r469, %r463, %r468;
	add.s32 	%r470, %r469, %r671;
	ld.global.u32 	%r471, [%rd89+4];
	mul.wide.s32 	%rd92, %r76, 4;
	add.s64 	%rd93, %rd91, %rd92;
	ld.global.u32 	%r472, [%rd93];
	mul.lo.s32 	%r473, %r472, %r471;
	mul.hi.s32 	%r474, %r473, 1757988013;
	shr.u32 	%r475, %r474, 31;
	shr.s32 	%r476, %r474, 12;
	add.s32 	%r477, %r476, %r475;
	mul.lo.s32 	%r478, %r477, 10007;
	sub.s32 	%r479, %r473, %r478;
	add.s32 	%r480, %r479, %r470;
	ld.global.u32 	%r481, [%rd89+8];
	add.s64 	%rd94, %rd93, %rd92;
	ld.global.u32 	%r482, [%rd94];
	mul.lo.s32 	%r483, %r482, %r481;
	mul.hi.s32 	%r484, %r483, 1757988013;
	shr.u32 	%r485, %r484, 31;
	shr.s32 	%r486, %r484, 12;
	add.s32 	%r487, %r486, %r485;
	mul.lo.s32 	%r488, %r487, 10007;
	sub.s32 	%r489, %r483, %r488;
	add.s32 	%r490, %r489, %r480;
	ld.global.u32 	%r491, [%rd89+12];
	add.s64 	%rd95, %rd94, %rd92;
	ld.global.u32 	%r492, [%rd95];
	mul.lo.s32 	%r493, %r492, %r491;
	mul.hi.s32 	%r494, %r493, 1757988013;
	shr.u32 	%r495, %r494, 31;
	shr.s32 	%r496, %r494, 12;
	add.s32 	%r497, %r496, %r495;
	mul.lo.s32 	%r498, %r497, 10007;
	sub.s32 	%r499, %r493, %r498;
	add.s32 	%r500, %r499, %r490;
	ld.global.u32 	%r501, [%rd89+16];
	add.s64 	%rd96, %rd95, %rd92;
	ld.global.u32 	%r502, [%rd96];
	mul.lo.s32 	%r503, %r502, %r501;
	mul.hi.s32 	%r504, %r503, 1757988013;
	shr.u32 	%r505, %r504, 31;
	shr.s32 	%r506, %r504, 12;
	add.s32 	%r507, %r506, %r505;
	mul.lo.s32 	%r508, %r507, 10007;
	sub.s32 	%r509, %r503, %r508;
	add.s32 	%r510, %r509, %r500;
	ld.global.u32 	%r511, [%rd89+20];
	add.s64 	%rd97, %rd96, %rd92;
	ld.global.u32 	%r512, [%rd97];
	mul.lo.s32 	%r513, %r512, %r511;
	mul.hi.s32 	%r514, %r513, 1757988013;
	shr.u32 	%r515, %r514, 31;
	shr.s32 	%r516, %r514, 12;
	add.s32 	%r517, %r516, %r515;
	mul.lo.s32 	%r518, %r517, 10007;
	sub.s32 	%r519, %r513, %r518;
	add.s32 	%r520, %r519, %r510;
	ld.global.u32 	%r521, [%rd89+24];
	add.s64 	%rd98, %rd97, %rd92;
	ld.global.u32 	%r522, [%rd98];
	mul.lo.s32 	%r523, %r522, %r521;
	mul.hi.s32 	%r524, %r523, 1757988013;
	shr.u32 	%r525, %r524, 31;
	shr.s32 	%r526, %r524, 12;
	add.s32 	%r527, %r526, %r525;
	mul.lo.s32 	%r528, %r527, 10007;
	sub.s32 	%r529, %r523, %r528;
	add.s32 	%r530, %r529, %r520;
	ld.global.u32 	%r531, [%rd89+28];
	add.s64 	%rd99, %rd98, %rd92;
	ld.global.u32 	%r532, [%rd99];
	mul.lo.s32 	%r533, %r532, %r531;
	mul.hi.s32 	%r534, %r533, 1757988013;
	shr.u32 	%r535, %r534, 31;
	shr.s32 	%r536, %r534, 12;
	add.s32 	%r537, %r536, %r535;
	mul.lo.s32 	%r538, %r537, 10007;
	sub.s32 	%r539, %r533, %r538;
	add.s32 	%r671, %r539, %r530;
	add.s32 	%r660, %r660, 8;
	setp.ne.s32 	%p28, %r660, %r79;
	mov.u32 	%r666, %r79;
	@%p28 bra 	$L__BB0_41;
$L__BB0_42:
	setp.eq.s32 	%p29, %r78, 0;
	@%p29 bra 	$L__BB0_50;
	add.s32 	%r541, %r78, -1;
	setp.lt.u32 	%p30, %r541, 3;
	@%p30 bra 	$L__BB0_45;
	add.s32 	%r542, %r666, %r83;
	mul.wide.s32 	%rd100, %r542, 4;
	add.s64 	%rd101, %rd2, %rd100;
	ld.global.u32 	%r543, [%rd101];
	mad.lo.s32 	%r544, %r666, %r76, %r81;
	mul.wide.s32 	%rd102, %r544, 4;
	add.s64 	%rd103, %rd10, %rd102;
	ld.global.u32 	%r545, [%rd103];
	mul.lo.s32 	%r546, %r545, %r543;
	mul.hi.s32 	%r547, %r546, 1757988013;
	shr.u32 	%r548, %r547, 31;
	shr.s32 	%r549, %r547, 12;
	add.s32 	%r550, %r549, %r548;
	mul.lo.s32 	%r551, %r550, 10007;
	sub.s32 	%r552, %r546, %r551;
	add.s32 	%r553, %r552, %r671;
	ld.global.u32 	%r554, [%rd101+4];
	mul.wide.s32 	%rd104, %r76, 4;
	add.s64 	%rd105, %rd103, %rd104;
	ld.global.u32 	%r555, [%rd105];
	mul.lo.s32 	%r556, %r555, %r554;
	mul.hi.s32 	%r557, %r556, 1757988013;
	shr.u32 	%r558, %r557, 31;
	shr.s32 	%r559, %r557, 12;
	add.s32 	%r560, %r559, %r558;
	mul.lo.s32 	%r561, %r560, 10007;
	sub.s32 	%r562, %r556, %r561;
	add.s32 	%r563, %r562, %r553;
	ld.global.u32 	%r564, [%rd101+8];
	add.s64 	%rd106, %rd105, %rd104;
	ld.global.u32 	%r565, [%rd106];
	mul.lo.s32 	%r566, %r565, %r564;
	mul.hi.s32 	%r567, %r566, 1757988013;
	shr.u32 	%r568, %r567, 31;
	shr.s32 	%r569, %r567, 12;
	add.s32 	%r570, %r569, %r568;
	mul.lo.s32 	%r571, %r570, 10007;
	sub.s32 	%r572, %r566, %r571;
	add.s32 	%r573, %r572, %r563;
	ld.global.u32 	%r574, [%rd101+12];
	add.s64 	%rd107, %rd106, %rd104;
	ld.global.u32 	%r575, [%rd107];
	mul.lo.s32 	%r576, %r575, %r574;
	mul.hi.s32 	%r577, %r576, 1757988013;
	shr.u32 	%r578, %r577, 31;
	shr.s32 	%r579, %r577, 12;
	add.s32 	%r580, %r579, %r578;
	mul.lo.s32 	%r581, %r580, 10007;
	sub.s32 	%r582, %r576, %r581;
	add.s32 	%r671, %r582, %r573;
	add.s32 	%r666, %r666, 4;
$L__BB0_45:
	and.b32  	%r584, %r641, 3;
	setp.eq.s32 	%p31, %r584, 0;
	@%p31 bra 	$L__BB0_50;
	setp.eq.s32 	%p32, %r584, 1;
	@%p32 bra 	$L__BB0_48;
	add.s32 	%r585, %r666, %r83;
	mul.wide.s32 	%rd108, %r585, 4;
	add.s64 	%rd109, %rd2, %rd108;
	ld.global.u32 	%r586, [%rd109];
	mad.lo.s32 	%r587, %r666, %r76, %r81;
	mul.wide.s32 	%rd110, %r587, 4;
	add.s64 	%rd111, %rd10, %rd110;
	ld.global.u32 	%r588, [%rd111];
	mul.lo.s32 	%r589, %r588, %r586;
	mul.hi.s32 	%r590, %r589, 1757988013;
	shr.u32 	%r591, %r590, 31;
	shr.s32 	%r592, %r590, 12;
	add.s32 	%r593, %r592, %r591;
	mul.lo.s32 	%r594, %r593, 10007;
	sub.s32 	%r595, %r589, %r594;
	add.s32 	%r596, %r595, %r671;
	ld.global.u32 	%r597, [%rd109+4];
	add.s64 	%rd113, %rd111, %rd112;
	ld.global.u32 	%r598, [%rd113];
	mul.lo.s32 	%r599, %r598, %r597;
	mul.hi.s32 	%r600, %r599, 1757988013;
	shr.u32 	%r601, %r600, 31;
	shr.s32 	%r602, %r600, 12;
	add.s32 	%r603, %r602, %r601;
	mul.lo.s32 	%r604, %r603, 10007;
	sub.s32 	%r605, %r599, %r604;
	add.s32 	%r671, %r605, %r596;
	add.s32 	%r666, %r666, 2;
$L__BB0_48:
	and.b32  	%r606, %r641, 1;
	setp.eq.b32 	%p33, %r606, 1;
	not.pred 	%p34, %p33;
	@%p34 bra 	$L__BB0_50;
	add.s32 	%r607, %r666, %r83;
	mul.wide.s32 	%rd114, %r607, 4;
	add.s64 	%rd115, %rd2, %rd114;
	ld.global.u32 	%r608, [%rd115];
	mad.lo.s32 	%r609, %r666, %r76, %r81;
	mul.wide.s32 	%rd116, %r609, 4;
	add.s64 	%rd117, %rd10, %rd116;
	ld.global.u32 	%r610, [%rd117];
	mul.lo.s32 	%r611, %r610, %r608;
	mul.hi.s32 	%r612, %r611, 1757988013;
	shr.u32 	%r613, %r612, 31;
	shr.s32 	%r614, %r612, 12;
	add.s32 	%r615, %r614, %r613;
	mul.lo.s32 	%r616, %r615, 10007;
	sub.s32 	%r617, %r611, %r616;
	add.s32 	%r671, %r617, %r671;
$L__BB0_50:
	mul.hi.s32 	%r618, %r671, 1757988013;
	shr.u32 	%r619, %r618, 31;
	shr.s32 	%r620, %r618, 12;
	add.s32 	%r621, %r620, %r619;
	mul.lo.s32 	%r622, %r621, 10007;
	sub.s32 	%r672, %r671, %r622;
$L__BB0_51:
	mad.lo.s32 	%r623, %r82, %r76, %r81;
	mul.wide.s32 	%rd118, %r623, 4;
	add.s64 	%rd119, %rd1, %rd118;
	st.global.u32 	[%rd119], %r672;
	bar.sync 	0;
	add.s32 	%r659, %r659, 1024;
	setp.lt.s32 	%p35, %r659, %r77;
	@%p35 bra 	$L__BB0_38;
$L__BB0_52:
	bar.sync 	0;
$L__BB0_53:
	ld.param.u32 	%r626, [_Z21gpu_seq_multi_matmultiPiPS_S_S__param_0];
	ld.global.u32 	%r641, [%rd8+8];
	bar.sync 	0;
	add.s32 	%r107, %r642, 1;
	add.s32 	%r624, %r626, -3;
	setp.ne.s32 	%p36, %r642, %r624;
	mov.u32 	%r642, %r107;
	@%p36 bra 	$L__BB0_18;
$L__BB0_54:
	ret;

}
	// .globl	_Z21gpu_par_multi_matmultiiPiPS_S_S_
.visible .entry _Z21gpu_par_multi_matmultiiPiPS_S_S_(
	.param .u32 _Z21gpu_par_multi_matmultiiPiPS_S_S__param_0,
	.param .u32 _Z21gpu_par_multi_matmultiiPiPS_S_S__param_1,
	.param .u64 .ptr .align 1 _Z21gpu_par_multi_matmultiiPiPS_S_S__param_2,
	.param .u64 .ptr .align 1 _Z21gpu_par_multi_matmultiiPiPS_S_S__param_3,
	.param .u64 .ptr .align 1 _Z21gpu_par_multi_matmultiiPiPS_S_S__param_4,
	.param .u64 .ptr .align 1 _Z21gpu_par_multi_matmultiiPiPS_S_S__param_5
)
{
	.reg .pred 	%p<37>;
	.reg .b32 	%r<677>;
	.reg .b64 	%rd<127>;

	ld.param.u32 	%r109, [_Z21gpu_par_multi_matmultiiPiPS_S_S__param_0];
	ld.param.u32 	%r110, [_Z21gpu_par_multi_matmultiiPiPS_S_S__param_1];
	ld.param.u64 	%rd10, [_Z21gpu_par_multi_matmultiiPiPS_S_S__param_2];
	ld.param.u64 	%rd11, [_Z21gpu_par_multi_matmultiiPiPS_S_S__param_3];
	ld.param.u64 	%rd12, [_Z21gpu_par_multi_matmultiiPiPS_S_S__param_4];
	ld.param.u64 	%rd13, [_Z21gpu_par_multi_matmultiiPiPS_S_S__param_5];
	cvta.to.global.u64 	%rd1, %rd12;
	cvta.to.global.u64 	%rd2, %rd13;
	cvta.to.global.u64 	%rd3, %rd10;
	cvta.to.global.u64 	%rd14, %rd11;
	mul.wide.s32 	%rd15, %r109, 8;
	add.s64 	%rd4, %rd14, %rd15;
	ld.global.u64 	%rd16, [%rd4];
	cvta.to.global.u64 	%rd5, %rd16;
	ld.global.u64 	%rd17, [%rd4+8];
	cvta.to.global.u64 	%rd6, %rd17;
	mul.wide.s32 	%rd18, %r109, 4;
	add.s64 	%rd7, %rd3, %rd18;
	ld.global.u32 	%r111, [%rd7];
	ld.global.u32 	%r1, [%rd7+4];
	ld.global.u32 	%r2, [%rd7+8];
	mul.lo.s32 	%r3, %r2, %r111;
	mov.u32 	%r4, %tid.x;
	setp.ge.s32 	%p1, %r4, %r3;
	@%p1 bra 	$L__BB1_16;
	and.b32  	%r5, %r1, 7;
	add.s32 	%r6, %r5, -1;
	and.b32  	%r7, %r1, 3;
	and.b32  	%r8, %r1, 2147483640;
	and.b32  	%r9, %r1, 1;
	mov.u32 	%r631, %r4;
$L__BB1_2:
	setp.lt.s32 	%p2, %r1, 1;
	rem.s32 	%r11, %r631, %r2;
	add.s32 	%r113, %r631, %r2;
	sub.s32 	%r114, %r113, %r11;
	div.s32 	%r115, %r114, %r2;
	add.s32 	%r12, %r115, -1;
	mov.b32 	%r644, 0;
	@%p2 bra 	$L__BB1_15;
	setp.lt.u32 	%p3, %r1, 8;
	mul.lo.s32 	%r13, %r12, %r1;
	mov.b32 	%r638, 0;
	mov.u32 	%r643, %r638;
	@%p3 bra 	$L__BB1_6;
	mov.b32 	%r632, 0;
	mov.u32 	%r643, %r632;
$L__BB1_5:
	.pragma "nounroll";
	add.s32 	%r119, %r632, %r13;
	mul.wide.s32 	%rd19, %r119, 4;
	add.s64 	%rd20, %rd5, %rd19;
	ld.global.u32 	%r120, [%rd20];
	mad.lo.s32 	%r121, %r632, %r2, %r11;
	mul.wide.s32 	%rd21, %r121, 4;
	add.s64 	%rd22, %rd6, %rd21;
	ld.global.u32 	%r122, [%rd22];
	mul.lo.s32 	%r123, %r122, %r120;
	mul.hi.s32 	%r124, %r123, 1757988013;
	shr.u32 	%r125, %r124, 31;
	shr.s32 	%r126, %r124, 12;
	add.s32 	%r127, %r126, %r125;
	mul.lo.s32 	%r128, %r127, 10007;
	sub.s32 	%r129, %r123, %r128;
	add.s32 	%r130, %r129, %r643;
	ld.global.u32 	%r131, [%rd20+4];
	mul.wide.s32 	%rd23, %r2, 4;
	add.s64 	%rd24, %rd22, %rd23;
	ld.global.u32 	%r132, [%rd24];
	mul.lo.s32 	%r133, %r132, %r131;
	mul.hi.s32 	%r134, %r133, 1757988013;
	shr.u32 	%r135, %r134, 31;
	shr.s32 	%r136, %r134, 12;
	add.s32 	%r137, %r136, %r135;
	mul.lo.s32 	%r138, %r137, 10007;
	sub.s32 	%r139, %r133, %r138;
	add.s32 	%r140, %r139, %r130;
	ld.global.u32 	%r141, [%rd20+8];
	add.s64 	%rd25, %rd24, %rd23;
	ld.global.u32 	%r142, [%rd25];
	mul.lo.s32 	%r143, %r142, %r141;
	mul.hi.s32 	%r144, %r143, 1757988013;
	shr.u32 	%r145, %r144, 31;
	shr.s32 	%r146, %r144, 12;
	add.s32 	%r147, %r146, %r145;
	mul.lo.s32 	%r148, %r147, 10007;
	sub.s32 	%r149, %r143, %r148;
	add.s32 	%r150, %r149, %r140;
	ld.global.u32 	%r151, [%rd20+12];
	add.s64 	%rd26, %rd25, %rd23;
	ld.global.u32 	%r152, [%rd26];
	mul.lo.s32 	%r153, %r152, %r151;
	mul.hi.s32 	%r154, %r153, 1757988013;
	shr.u32 	%r155, %r154, 31;
	shr.s32 	%r156, %r154, 12;
	add.s32 	%r157, %r156, %r155;
	mul.lo.s32 	%r158, %r157, 10007;
	sub.s32 	%r159, %r153, %r158;
	add.s32 	%r160, %r159, %r150;
	ld.global.u32 	%r161, [%rd20+16];
	add.s64 	%rd27, %rd26, %rd23;
	ld.global.u32 	%r162, [%rd27];
	mul.lo.s32 	%r163, %r162, %r161;
	mul.hi.s32 	%r164, %r163, 1757988013;
	shr.u32 	%r165, %r164, 31;
	shr.s32 	%r166, %r164, 12;
	add.s32 	%r167, %r166, %r165;
	mul.lo.s32 	%r168, %r167, 10007;
	sub.s32 	%r169, %r163, %r168;
	add.s32 	%r170, %r169, %r160;
	ld.global.u32 	%r171, [%rd20+20];
	add.s64 	%rd28, %rd27, %rd23;
	ld.global.u32 	%r172, [%rd28];
	mul.lo.s32 	%r173, %r172, %r171;
	mul.hi.s32 	%r174, %r173, 1757988013;
	shr.u32 	%r175, %r174, 31;
	shr.s32 	%r176, %r174, 12;
	add.s32 	%r177, %r176, %r175;
	mul.lo.s32 	%r178, %r177, 10007;
	sub.s32 	%r179, %r173, %r178;
	add.s32 	%r180, %r179, %r170;
	ld.global.u32 	%r181, [%rd20+24];
	add.s64 	%rd29, %rd28, %rd23;
	ld.global.u32 	%r182, [%rd29];
	mul.lo.s32 	%r183, %r182, %r181;
	mul.hi.s32 	%r184, %r183, 1757988013;
	shr.u32 	%r185, %r184, 31;
	shr.s32 	%r186, %r184, 12;
	add.s32 	%r187, %r186, %r185;
	mul.lo.s32 	%r188, %r187, 10007;
	sub.s32 	%r189, %r183, %r188;
	add.s32 	%r190, %r189, %r180;
	ld.global.u32 	%r191, [%rd20+28];
	add.s64 	%rd30, %rd29, %rd23;
	ld.global.u32 	%r192, [%rd30];
	mul.lo.s32 	%r193, %r192, %r191;
	mul.hi.s32 	%r194, %r193, 1757988013;
	shr.u32 	%r195, %r194, 31;
	shr.s32 	%r196, %r194, 12;
	add.s32 	%r197, %r196, %r195;
	mul.lo.s32 	%r198, %r197, 10007;
	sub.s32 	%r199, %r193, %r198;
	add.s32 	%r643, %r199, %r190;
	add.s32 	%r632, %r632, 8;
	setp.ne.s32 	%p4, %r632, %r8;
	mov.u32 	%r638, %r8;
	@%p4 bra 	$L__BB1_5;
$L__BB1_6:
	setp.eq.s32 	%p5, %r5, 0;
	@%p5 bra 	$L__BB1_14;
	setp.lt.u32 	%p6, %r6, 3;
	@%p6 bra 	$L__BB1_9;
	add.s32 	%r201, %r638, %r13;
	mul.wide.s32 	%rd31, %r201, 4;
	add.s64 	%rd32, %rd5, %rd31;
	ld.global.u32 	%r202, [%rd32];
	mad.lo.s32 	%r203, %r638, %r2, %r11;
	mul.wide.s32 	%rd33, %r203, 4;
	add.s64 	%rd34, %rd6, %rd33;
	ld.global.u32 	%r204, [%rd34];
	mul.lo.s32 	%r205, %r204, %r202;
	mul.hi.s32 	%r206, %r205, 1757988013;
	shr.u32 	%r207, %r206, 31;
	shr.s32 	%r208, %r206, 12;
	add.s32 	%r209, %r208, %r207;
	mul.lo.s32 	%r210, %r209, 10007;
	sub.s32 	%r211, %r205, %r210;
	add.s32 	%r212, %r211, %r643;
	ld.global.u32 	%r213, [%rd32+4];
	mul.wide.s32 	%rd35, %r2, 4;
	add.s64 	%rd36, %rd34, %rd35;
	ld.global.u32 	%r214, [%rd36];
	mul.lo.s32 	%r215, %r214, %r213;
	mul.hi.s32 	%r216, %r215, 1757988013;
	shr.u32 	%r217, %r216, 31;
	shr.s32 	%r218, %r216, 12;
	add.s32 	%r219, %r218, %r217;
	mul.lo.s32 	%r220, %r219, 10007;
	sub.s32 	%r221, %r215, %r220;
	add.s32 	%r222, %r221, %r212;
	ld.global.u32 	%r223, [%rd32+8];
	add.s64 	%rd37, %rd36, %rd35;
	ld.global.u32 	%r224, [%rd37];
	mul.lo.s32 	%r225, %r224, %r223;
	mul.hi.s32 	%r226, %r225, 1757988013;
	shr.u32 	%r227, %r226, 31;
	shr.s32 	%r228, %r226, 12;
	add.s32 	%r229, %r228, %r227;
	mul.lo.s32 	%r230, %r229, 10007;
	sub.s32 	%r231, %r225, %r230;
	add.s32 	%r232, %r231, %r222;
	ld.global.u32 	%r233, [%rd32+12];
	add.s64 	%rd38, %rd37, %rd35;
	ld.global.u32 	%r234, [%rd38];
	mul.lo.s32 	%r235, %r234, %r233;
	mul.hi.s32 	%r236, %r235, 1757988013;
	shr.u32 	%r237, %r236, 31;
	shr.s32 	%r238, %r236, 12;
	add.s32 	%r239, %r238, %r237;
	mul.lo.s32 	%r240, %r239, 10007;
	sub.s32 	%r241, %r235, %r240;
	add.s32 	%r643, %r241, %r232;
	add.s32 	%r638, %r638, 4;
$L__BB1_9:
	setp.eq.s32 	%p7, %r7, 0;
	@%p7 bra 	$L__BB1_14;
	setp.eq.s32 	%p8, %r7, 1;
	@%p8 bra 	$L__BB1_12;
	add.s32 	%r243, %r638, %r13;
	mul.wide.s32 	%rd39, %r243, 4;
	add.s64 	%rd40, %rd5, %rd39;
	ld.global.u32 	%r244, [%rd40];
	mad.lo.s32 	%r245, %r638, %r2, %r11;
	mul.wide.s32 	%rd41, %r245, 4;
	add.s64 	%rd42, %rd6, %rd41;
	ld.global.u32 	%r246, [%rd42];
	mul.lo.s32 	%r247, %r246, %r244;
	mul.hi.s32 	%r248, %r247, 1757988013;
	shr.u32 	%r249, %r248, 31;
	shr.s32 	%r250, %r248, 12;
	add.s32 	%r251, %r250, %r249;
	mul.lo.s32 	%r252, %r251, 10007;
	sub.s32 	%r253, %r247, %r252;
	add.s32 	%r254, %r253, %r643;
	ld.global.u32 	%r255, [%rd40+4];
	mul.wide.s32 	%rd43, %r2, 4;
	add.s64 	%rd44, %rd42, %rd43;
	ld.global.u32 	%r256, [%rd44];
	mul.lo.s32 	%r257, %r256, %r255;
	mul.hi.s32 	%r258, %r257, 1757988013;
	shr.u32 	%r259, %r258, 31;
	shr.s32 	%r260, %r258, 12;
	add.s32 	%r261, %r260, %r259;
	mul.lo.s32 	%r262, %r261, 10007;
	sub.s32 	%r263, %r257, %r262;
	add.s32 	%r643, %r263, %r254;
	add.s32 	%r638, %r638, 2;
$L__BB1_12:
	setp.eq.s32 	%p9, %r9, 0;
	@%p9 bra 	$L__BB1_14;
	add.s32 	%r264, %r638, %r13;
	mul.wide.s32 	%rd45, %r264, 4;
	add.s64 	%rd46, %rd5, %rd45;
	ld.global.u32 	%r265, [%rd46];
	mad.lo.s32 	%r266, %r638, %r2, %r11;
	mul.wide.s32 	%rd47, %r266, 4;
	add.s64 	%rd48, %rd6, %rd47;
	ld.global.u32 	%r267, [%rd48];
	mul.lo.s32 	%r268, %r267, %r265;
	mul.hi.s32 	%r269, %r268, 1757988013;
	shr.u32 	%r270, %r269, 31;
	shr.s32 	%r271, %r269, 12;
	add.s32 	%r272, %r271, %r270;
	mul.lo.s32 	%r273, %r272, 10007;
	sub.s32 	%r274, %r268, %r273;
	add.s32 	%r643, %r274, %r643;
$L__BB1_14:
	mul.hi.s32 	%r275, %r643, 1757988013;
	shr.u32 	%r276, %r275, 31;
	shr.s32 	%r277, %r275, 12;
	add.s32 	%r278, %r277, %r276;
	mul.lo.s32 	%r279, %r278, 10007;
	sub.s32 	%r644, %r643, %r279;
$L__BB1_15:
	mad.lo.s32 	%r280, %r12, %r2, %r11;
	mul.wide.s32 	%rd49, %r280, 4;
	add.s64 	%rd50, %rd1, %rd49;
	st.global.u32 	[%rd50], %r644;
	bar.sync 	0;
	add.s32 	%r631, %r631, 1024;
	setp.lt.s32 	%p10, %r631, %r3;
	@%p10 bra 	$L__BB1_2;
$L__BB1_16:
	ld.param.u32 	%r629, [_Z21gpu_par_multi_matmultiiPiPS_S_S__param_0];
	bar.sync 	0;
	bar.sync 	0;
	ld.global.u32 	%r36, [%rd7];
	sub.s32 	%r281, %r110, %r629;
	add.s32 	%r37, %r281, -2;
	setp.lt.s32 	%p11, %r37, 2;
	@%p11 bra 	$L__BB1_54;
	ld.global.u32 	%r646, [%rd7+8];
	mov.b32 	%r645, 1;
$L__BB1_18:
	and.b32  	%r283, %r645, 1;
	setp.eq.b32 	%p12, %r283, 1;
	not.pred 	%p13, %p12;
	@%p13 bra 	$L__BB1_36;
	mul.wide.u32 	%rd51, %r645, 8;
	add.s64 	%rd52, %rd4, %rd51;
	ld.global.u64 	%rd53, [%rd52+8];
	cvta.to.global.u64 	%rd8, %rd53;
	mul.wide.u32 	%rd54, %r645, 4;
	add.s64 	%rd55, %rd7, %rd54;
	ld.global.u32 	%r41, [%rd55+8];
	mul.lo.s32 	%r42, %r41, %r36;
	setp.ge.s32 	%p14, %r4, %r42;
	@%p14 bra 	$L__BB1_35;
	and.b32  	%r43, %r646, 7;
	and.b32  	%r44, %r646, 2147483640;
	shl.b32 	%r45, %r41, 3;
	mov.u32 	%r647, %r4;
$L__BB1_21:
	setp.lt.s32 	%p15, %r646, 1;
	rem.s32 	%r47, %r647, %r41;
	add.s32 	%r285, %r647, %r41;
	sub.s32 	%r286, %r285, %r47;
	div.s32 	%r287, %r286, %r41;
	add.s32 	%r48, %r287, -1;
	mov.b32 	%r662, 0;
	@%p15 bra 	$L__BB1_34;
	setp.lt.u32 	%p16, %r646, 8;
	mul.lo.s32 	%r49, %r48, %r646;
	mov.b32 	%r656, 0;
	mov.u32 	%r661, %r656;
	@%p16 bra 	$L__BB1_25;
	and.b32  	%r291, %r646, 2147483640;
	neg.s32 	%r650, %r291;
	mov.b32 	%r661, 0;
	mov.u32 	%r648, %r49;
	mov.u32 	%r649, %r47;
$L__BB1_24:
	.pragma "nounroll";
	mul.wide.s32 	%rd56, %r648, 4;
	add.s64 	%rd57, %rd1, %rd56;
	ld.global.u32 	%r292, [%rd57];
	mul.wide.s32 	%rd58, %r649, 4;
	add.s64 	%rd59, %rd8, %rd58;
	ld.global.u32 	%r293, [%rd59];
	mul.lo.s32 	%r294, %r293, %r292;
	mul.hi.s32 	%r295, %r294, 1757988013;
	shr.u32 	%r296, %r295, 31;
	shr.s32 	%r297, %r295, 12;
	add.s32 	%r298, %r297, %r296;
	mul.lo.s32 	%r299, %r298, 10007;
	sub.s32 	%r300, %r294, %r299;
	add.s32 	%r301, %r300, %r661;
	ld.global.u32 	%r302, [%rd57+4];
	mul.wide.s32 	%rd60, %r41, 4;
	add.s64 	%rd61, %rd59, %rd60;
	ld.global.u32 	%r303, [%rd61];
	mul.lo.s32 	%r304, %r303, %r302;
	mul.hi.s32 	%r305, %r304, 1757988013;
	shr.u32 	%r306, %r305, 31;
	shr.s32 	%r307, %r305, 12;
	add.s32 	%r308, %r307, %r306;
	mul.lo.s32 	%r309, %r308, 10007;
	sub.s32 	%r310, %r304, %r309;
	add.s32 	%r311, %r310, %r301;
	ld.global.u32 	%r312, [%rd57+8];
	add.s64 	%rd62, %rd61, %rd60;
	ld.global.u32 	%r313, [%rd62];
	mul.lo.s32 	%r314, %r313, %r312;
	mul.hi.s32 	%r315, %r314, 1757988013;
	shr.u32 	%r316, %r315, 31;
	shr.s32 	%r317, %r315, 12;
	add.s32 	%r318, %r317, %r316;
	mul.lo.s32 	%r319, %r318, 10007;
	sub.s32 	%r320, %r314, %r319;
	add.s32 	%r321, %r320, %r311;
	ld.global.u32 	%r322, [%rd57+12];
	add.s64 	%rd63, %rd62, %rd60;
	ld.global.u32 	%r323, [%rd63];
	mul.lo.s32 	%r324, %r323, %r322;
	mul.hi.s32 	%r325, %r324, 1757988013;
	shr.u32 	%r326, %r325, 31;
	shr.s32 	%r327, %r325, 12;
	add.s32 	%r328, %r327, %r326;
	mul.lo.s32 	%r329, %r328, 10007;
	sub.s32 	%r330, %r324, %r329;
	add.s32 	%r331, %r330, %r321;
	ld.global.u32 	%r332, [%rd57+16];
	add.s64 	%rd64, %rd63, %rd60;
	ld.global.u32 	%r333, [%rd64];
	mul.lo.s32 	%r334, %r333, %r332;
	mul.hi.s32 	%r335, %r334, 1757988013;
	shr.u32 	%r336, %r335, 31;
	shr.s32 	%r337, %r335, 12;
	add.s32 	%r338, %r337, %r336;
	mul.lo.s32 	%r339, %r338, 10007;
	sub.s32 	%r340, %r334, %r339;
	add.s32 	%r341, %r340, %r331;
	ld.global.u32 	%r342, [%rd57+20];
	add.s64 	%rd65, %rd64, %rd60;
	ld.global.u32 	%r343, [%rd65];
	mul.lo.s32 	%r344, %r343, %r342;
	mul.hi.s32 	%r345, %r344, 1757988013;
	shr.u32 	%r346, %r345, 31;
	shr.s32 	%r347, %r345, 12;
	add.s32 	%r348, %r347, %r346;
	mul.lo.s32 	%r349, %r348, 10007;
	sub.s32 	%r350, %r344, %r349;
	add.s32 	%r351, %r350, %r341;
	ld.global.u32 	%r352, [%rd57+24];
	add.s64 	%rd66, %rd65, %rd60;
	ld.global.u32 	%r353, [%rd66];
	mul.lo.s32 	%r354, %r353, %r352;
	mul.hi.s32 	%r355, %r354, 1757988013;
	shr.u32 	%r356, %r355, 31;
	shr.s32 	%r357, %r355, 12;
	add.s32 	%r358, %r357, %r356;
	mul.lo.s32 	%r359, %r358, 10007;
	sub.s32 	%r360, %r354, %r359;
	add.s32 	%r361, %r360, %r351;
	ld.global.u32 	%r362, [%rd57+28];
	add.s64 	%rd67, %rd66, %rd60;
	ld.global.u32 	%r363, [%rd67];
	mul.lo.s32 	%r364, %r363, %r362;
	mul.hi.s32 	%r365, %r364, 1757988013;
	shr.u32 	%r366, %r365, 31;
	shr.s32 	%r367, %r365, 12;
	add.s32 	%r368, %r367, %r366;
	mul.lo.s32 	%r369, %r368, 10007;
	sub.s32 	%r370, %r364, %r369;
	add.s32 	%r661, %r370, %r361;
	add.s32 	%r650, %r650, 8;
	add.s32 	%r649, %r649, %r45;
	add.s32 	%r648, %r648, 8;
	setp.ne.s32 	%p17, %r650, 0;
	mov.u32 	%r656, %r44;
	@%p17 bra 	$L__BB1_24;
$L__BB1_25:
	setp.eq.s32 	%p18, %r43, 0;
	@%p18 bra 	$L__BB1_33;
	add.s32 	%r372, %r43, -1;
	setp.lt.u32 	%p19, %r372, 3;
	@%p19 bra 	$L__BB1_28;
	add.s32 	%r373, %r656, %r49;
	mul.wide.s32 	%rd68, %r373, 4;
	add.s64 	%rd69, %rd1, %rd68;
	ld.global.u32 	%r374, [%rd69];
	mad.lo.s32 	%r375, %r656, %r41, %r47;
	mul.wide.s32 	%rd70, %r375, 4;
	add.s64 	%rd71, %rd8, %rd70;
	ld.global.u32 	%r376, [%rd71];
	mul.lo.s32 	%r377, %r376, %r374;
	mul.hi.s32 	%r378, %r377, 1757988013;
	shr.u32 	%r379, %r378, 31;
	shr.s32 	%r380, %r378, 12;
	add.s32 	%r381, %r380, %r379;
	mul.lo.s32 	%r382, %r381, 10007;
	sub.s32 	%r383, %r377, %r382;
	add.s32 	%r384, %r383, %r661;
	ld.global.u32 	%r385, [%rd69+4];
	mul.wide.s32 	%rd72, %r41, 4;
	add.s64 	%rd73, %rd71, %rd72;
	ld.global.u32 	%r386, [%rd73];
	mul.lo.s32 	%r387, %r386, %r385;
	mul.hi.s32 	%r388, %r387, 1757988013;
	shr.u32 	%r389, %r388, 31;
	shr.s32 	%r390, %r388, 12;
	add.s32 	%r391, %r390, %r389;
	mul.lo.s32 	%r392, %r391, 10007;
	sub.s32 	%r393, %r387, %r392;
	add.s32 	%r394, %r393, %r384;
	ld.global.u32 	%r395, [%rd69+8];
	add.s64 	%rd74, %rd73, %rd72;
	ld.global.u32 	%r396, [%rd74];
	mul.lo.s32 	%r397, %r396, %r395;
	mul.hi.s32 	%r398, %r397, 1757988013;
	shr.u32 	%r399, %r398, 31;
	shr.s32 	%r400, %r398, 12;
	add.s32 	%r401, %r400, %r399;
	mul.lo.s32 	%r402, %r401, 10007;
	sub.s32 	%r403, %r397, %r402;
	add.s32 	%r404, %r403, %r394;
	ld.global.u32 	%r405, [%rd69+12];
	add.s64 	%rd75, %rd74, %rd72;
	ld.global.u32 	%r406, [%rd75];
	mul.lo.s32 	%r407, %r406, %r405;
	mul.hi.s32 	%r408, %r407, 1757988013;
	shr.u32 	%r409, %r408, 31;
	shr.s32 	%r410, %r408, 12;
	add.s32 	%r411, %r410, %r409;
	mul.lo.s32 	%r412, %r411, 10007;
	sub.s32 	%r413, %r407, %r412;
	add.s32 	%r661, %r413, %r404;
	add.s32 	%r656, %r656, 4;
$L__BB1_28:
	and.b32  	%r415, %r646, 3;
	setp.eq.s32 	%p20, %r415, 0;
	@%p20 bra 	$L__BB1_33;
	setp.eq.s32 	%p21, %r415, 1;
	@%p21 bra 	$L__BB1_31;
	add.s32 	%r416, %r656, %r49;
	mul.wide.s32 	%rd76, %r416, 4;
	add.s64 	%rd77, %rd1, %rd76;
	ld.global.u32 	%r417, [%rd77];
	mad.lo.s32 	%r418, %r656, %r41, %r47;
	mul.wide.s32 	%rd78, %r418, 4;
	add.s64 	%rd79, %rd8, %rd78;
	ld.global.u32 	%r419, [%rd79];
	mul.lo.s32 	%r420, %r419, %r417;
	mul.hi.s32 	%r421, %r420, 1757988013;
	shr.u32 	%r422, %r421, 31;
	shr.s32 	%r423, %r421, 12;
	add.s32 	%r424, %r423, %r422;
	mul.lo.s32 	%r425, %r424, 10007;
	sub.s32 	%r426, %r420, %r425;
	add.s32 	%r427, %r426, %r661;
	ld.global.u32 	%r428, [%rd77+4];
	mul.wide.s32 	%rd80, %r41, 4;
	add.s64 	%rd81, %rd79, %rd80;
	ld.global.u32 	%r429, [%rd81];
	mul.lo.s32 	%r430, %r429, %r428;
	mul.hi.s32 	%r431, %r430, 1757988013;
	shr.u32 	%r432, %r431, 31;
	shr.s32 	%r433, %r431, 12;
	add.s32 	%r434, %r433, %r432;
	mul.lo.s32 	%r435, %r434, 10007;
	sub.s32 	%r436, %r430, %r435;
	add.s32 	%r661, %r436, %r427;
	add.s32 	%r656, %r656, 2;
$L__BB1_31:
	and.b32  	%r437, %r646, 1;
	setp.eq.b32 	%p22, %r437, 1;
	not.pred 	%p23, %p22;
	@%p23 bra 	$L__BB1_33;
	add.s32 	%r438, %r656, %r49;
	mul.wide.s32 	%rd82, %r438, 4;
	add.s64 	%rd83, %rd1, %rd82;
	ld.global.u32 	%r439, [%rd83];
	mad.lo.s32 	%r440, %r656, %r41, %r47;
	mul.wide.s32 	%rd84, %r440, 4;
	add.s64 	%rd85, %rd8, %rd84;
	ld.global.u32 	%r441, [%rd85];
	mul.lo.s32 	%r442, %r441, %r439;
	mul.hi.s32 	%r443, %r442, 1757988013;
	shr.u32 	%r444, %r443, 31;
	shr.s32 	%r445, %r443, 12;
	add.s32 	%r446, %r445, %r444;
	mul.lo.s32 	%r447, %r446, 10007;
	sub.s32 	%r448, %r442, %r447;
	add.s32 	%r661, %r448, %r661;
$L__BB1_33:
	mul.hi.s32 	%r449, %r661, 1757988013;
	shr.u32 	%r450, %r449, 31;
	shr.s32 	%r451, %r449, 12;
	add.s32 	%r452, %r451, %r450;
	mul.lo.s32 	%r453, %r452, 10007;
	sub.s32 	%r662, %r661, %r453;
$L__BB1_34:
	mad.lo.s32 	%r454, %r48, %r41, %r47;
	mul.wide.s32 	%rd86, %r454, 4;
	add.s64 	%rd87, %rd2, %rd86;
	st.global.u32 	[%rd87], %r662;
	bar.sync 	0;
	add.s32 	%r647, %r647, 1024;
	setp.lt.s32 	%p24, %r647, %r42;
	@%p24 bra 	$L__BB1_21;
$L__BB1_35:
	bar.sync 	0;
	bra.uni 	$L__BB1_53;
$L__BB1_36:
	mul.wide.u32 	%rd88, %r645, 8;
	add.s64 	%rd89, %rd4, %rd88;
	ld.global.u64 	%rd90, [%rd89+8];
	cvta.to.global.u64 	%rd9, %rd90;
	mul.wide.u32 	%rd91, %r645, 4;
	add.s64 	%rd92, %rd7, %rd91;
	ld.global.u32 	%r77, [%rd92+8];
	mul.lo.s32 	%r78, %r77, %r36;
	setp.ge.s32 	%p25, %r4, %r78;
	@%p25 bra 	$L__BB1_52;
	and.b32  	%r79, %r646, 7;
	and.b32  	%r80, %r646, 2147483640;
	mul.wide.s32 	%rd117, %r77, 4;
	mov.u32 	%r663, %r4;
$L__BB1_38:
	setp.lt.s32 	%p26, %r646, 1;
	rem.s32 	%r82, %r663, %r77;
	add.s32 	%r456, %r663, %r77;
	sub.s32 	%r457, %r456, %r82;
	div.s32 	%r458, %r457, %r77;
	add.s32 	%r83, %r458, -1;
	mov.b32 	%r676, 0;
	@%p26 bra 	$L__BB1_51;
	setp.lt.u32 	%p27, %r646, 8;
	mul.lo.s32 	%r84, %r83, %r646;
	mov.b32 	%r670, 0;
	mov.u32 	%r675, %r670;
	@%p27 bra 	$L__BB1_42;
	mov.b32 	%r664, 0;
	mov.u32 	%r675, %r664;
$L__BB1_41:
	.pragma "nounroll";
	add.s32 	%r462, %r664, %r84;
	mul.wide.s32 	%rd93, %r462, 4;
	add.s64 	%rd94, %rd2, %rd93;
	ld.global.u32 	%r463, [%rd94];
	mad.lo.s32 	%r464, %r664, %r77, %r82;
	mul.wide.s32 	%rd95, %r464, 4;
	add.s64 	%rd96, %rd9, %rd95;
	ld.global.u32 	%r465, [%rd96];
	mul.lo.s32 	%r466, %r465, %r463;
	mul.hi.s32 	%r467, %r466, 1757988013;
	shr.u32 	%r468, %r467, 31;
	shr.s32 	%r469, %r467, 12;
	add.s32 	%r470, %r469, %r468;
	mul.lo.s32 	%r471, %r470, 10007;
	sub.s32 	%r472, %r466, %r471;
	add.s32 	%r473, %r472, %r675;
	ld.global.u32 	%r474, [%rd94+4];
	mul.wide.s32 	%rd97, %r77, 4;
	add.s64 	%rd98, %rd96, %rd97;
	ld.global.u32 	%r475, [%rd98];
	mul.lo.s32 	%r476, %r475, %r474;
	mul.hi.s32 	%r477, %r476, 1757988013;
	shr.u32 	%r478, %r477, 31;
	shr.s32 	%r479, %r477, 12;
	add.s32 	%r480, %r479, %r478;
	mul.lo.s32 	%r481, %r480, 10007;
	sub.s32 	%r482, %r476, %r481;
	add.s32 	%r483, %r482, %r473;
	ld.global.u32 	%r484, [%rd94+8];
	add.s64 	%rd99, %rd98, %rd97;
	ld.global.u32 	%r485, [%rd99];
	mul.lo.s32 	%r486, %r485, %r484;
	mul.hi.s32 	%r487, %r486, 1757988013;
	shr.u32 	%r488, %r487, 31;
	shr.s32 	%r489, %r487, 12;
	add.s32 	%r490, %r489, %r488;
	mul.lo.s32 	%r491, %r490, 10007;
	sub.s32 	%r492, %r486, %r491;
	add.s32 	%r493, %r492, %r483;
	ld.global.u32 	%r494, [%rd94+12];
	add.s64 	%rd100, %rd99, %rd97;
	ld.global.u32 	%r495, [%rd100];
	mul.lo.s32 	%r496, %r495, %r494;
	mul.hi.s32 	%r497, %r496, 1757988013;
	shr.u32 	%r498, %r497, 31;
	shr.s32 	%r499, %r497, 12;
	add.s32 	%r500, %r499, %r498;
	mul.lo.s32 	%r501, %r500, 10007;
	sub.s32 	%r502, %r496, %r501;
	add.s32 	%r503, %r502, %r493;
	ld.global.u32 	%r504, [%rd94+16];
	add.s64 	%rd101, %rd100, %rd97;
	ld.global.u32 	%r505, [%rd101];
	mul.lo.s32 	%r506, %r505, %r504;
	mul.hi.s32 	%r507, %r506, 1757988013;
	shr.u32 	%r508, %r507, 31;
	shr.s32 	%r509, %r507, 12;
	add.s32 	%r510, %r509, %r508;
	mul.lo.s32 	%r511, %r510, 10007;
	sub.s32 	%r512, %r506, %r511;
	add.s32 	%r513, %r512, %r503;
	ld.global.u32 	%r514, [%rd94+20];
	add.s64 	%rd102, %rd101, %rd97;
	ld.global.u32 	%r515, [%rd102];
	mul.lo.s32 	%r516, %r515, %r514;
	mul.hi.s32 	%r517, %r516, 1757988013;
	shr.u32 	%r518, %r517, 31;
	shr.s32 	%r519, %r517, 12;
	add.s32 	%r520, %r519, %r518;
	mul.lo.s32 	%r521, %r520, 10007;
	sub.s32 	%r522, %r516, %r521;
	add.s32 	%r523, %r522, %r513;
	ld.global.u32 	%r524, [%rd94+24];
	add.s64 	%rd103, %rd102, %rd97;
	ld.global.u32 	%r525, [%rd103];
	mul.lo.s32 	%r526, %r525, %r524;
	mul.hi.s32 	%r527, %r526, 1757988013;
	shr.u32 	%r528, %r527, 31;
	shr.s32 	%r529, %r527, 12;
	add.s32 	%r530, %r529, %r528;
	mul.lo.s32 	%r531, %r530, 10007;
	sub.s32 	%r532, %r526, %r531;
	add.s32 	%r533, %r532, %r523;
	ld.global.u32 	%r534, [%rd94+28];
	add.s64 	%rd104, %rd103, %rd97;
	ld.global.u32 	%r535, [%rd104];
	mul.lo.s32 	%r536, %r535, %r534;
	mul.hi.s32 	%r537, %r536, 1757988013;
	shr.u32 	%r538, %r537, 31;
	shr.s32 	%r539, %r537, 12;
	add.s32 	%r540, %r539, %r538;
	mul.lo.s32 	%r541, %r540, 10007;
	sub.s32 	%r542, %r536, %r541;
	add.s32 	%r675, %r542, %r533;
	add.s32 	%r664, %r664, 8;
	setp.ne.s32 	%p28, %r664, %r80;
	mov.u32 	%r670, %r80;
	@%p28 bra 	$L__BB1_41;
$L__BB1_42:
	setp.eq.s32 	%p29, %r79, 0;
	@%p29 bra 	$L__BB1_50;
	add.s32 	%r544, %r79, -1;
	setp.lt.u32 	%p30, %r544, 3;
	@%p30 bra 	$L__BB1_45;
	add.s32 	%r545, %r670, %r84;
	mul.wide.s32 	%rd105, %r545, 4;
	add.s64 	%rd106, %rd2, %rd105;
	ld.global.u32 	%r546, [%rd106];
	mad.lo.s32 	%r547, %r670, %r77, %r82;
	mul.wide.s32 	%rd107, %r547, 4;
	add.s64 	%rd108, %rd9, %rd107;
	ld.global.u32 	%r548, [%rd108];
	mul.lo.s32 	%r549, %r548, %r546;
	mul.hi.s32 	%r550, %r549, 1757988013;
	shr.u32 	%r551, %r550, 31;
	shr.s32 	%r552, %r550, 12;
	add.s32 	%r553, %r552, %r551;
	mul.lo.s32 	%r554, %r553, 10007;
	sub.s32 	%r555, %r549, %r554;
	add.s32 	%r556, %r555, %r675;
	ld.global.u32 	%r557, [%rd106+4];
	add.s64 	%rd110, %rd108, %rd117;
	ld.global.u32 	%r558, [%rd110];
	mul.lo.s32 	%r559, %r558, %r557;
	mul.hi.s32 	%r560, %r559, 1757988013;
	shr.u32 	%r561, %r560, 31;
	shr.s32 	%r562, %r560, 12;
	add.s32 	%r563, %r562, %r561;
	mul.lo.s32 	%r564, %r563, 10007;
	sub.s32 	%r565, %r559, %r564;
	add.s32 	%r566, %r565, %r556;
	ld.global.u32 	%r567, [%rd106+8];
	add.s64 	%rd111, %rd110, %rd117;
	ld.global.u32 	%r568, [%rd111];
	mul.lo.s32 	%r569, %r568, %r567;
	mul.hi.s32 	%r570, %r569, 1757988013;
	shr.u32 	%r571, %r570, 31;
	shr.s32 	%r572, %r570, 12;
	add.s32 	%r573, %r572, %r571;
	mul.lo.s32 	%r574, %r573, 10007;
	sub.s32 	%r575, %r569, %r574;
	add.s32 	%r576, %r575, %r566;
	ld.global.u32 	%r577, [%rd106+12];
	add.s64 	%rd112, %rd111, %rd117;
	ld.global.u32 	%r578, [%rd112];
	mul.lo.s32 	%r579, %r578, %r577;
	mul.hi.s32 	%r580, %r579, 1757988013;
	shr.u32 	%r581, %r580, 31;
	shr.s32 	%r582, %r580, 12;
	add.s32 	%r583, %r582, %r581;
	mul.lo.s32 	%r584, %r583, 10007;
	sub.s32 	%r585, %r579, %r584;
	add.s32 	%r675, %r585, %r576;
	add.s32 	%r670, %r670, 4;
$L__BB1_45:
	and.b32  	%r587, %r646, 3;
	setp.eq.s32 	%p31, %r587, 0;
	@%p31 bra 	$L__BB1_50;
	setp.eq.s32 	%p32, %r587, 1;
	@%p32 bra 	$L__BB1_48;
	add.s32 	%r588, %r670, %r84;
	mul.wide.s32 	%rd113, %r588, 4;
	add.s64 	%rd114, %rd2, %rd113;
	ld.global.u32 	%r589, [%rd114];
	mad.lo.s32 	%r590, %r670, %r77, %r82;
	mul.wide.s32 	%rd115, %r590, 4;
	add.s64 	%rd116, %rd9, %rd115;
	ld.global.u32 	%r591, [%rd116];
	mul.lo.s32 	%r592, %r591, %r589;
	mul.hi.s32 	%r593, %r592, 1757988013;
	shr.u32 	%r594, %r593, 31;
	shr.s32 	%r595, %r593, 12;
	add.s32 	%r596, %r595, %r594;
	mul.lo.s32 	%r597, %r596, 10007;
	sub.s32 	%r598, %r592, %r597;
	add.s32 	%r599, %r598, %r675;
	ld.global.u32 	%r600, [%rd114+4];
	add.s64 	%rd118, %rd116, %rd117;
	ld.global.u32 	%r601, [%rd118];
	mul.lo.s32 	%r602, %r601, %r600;
	mul.hi.s32 	%r603, %r602, 1757988013;
	shr.u32 	%r604, %r603, 31;
	shr.s32 	%r605, %r603, 12;
	add.s32 	%r606, %r605, %r604;
	mul.lo.s32 	%r607, %r606, 10007;
	sub.s32 	%r608, %r602, %r607;
	add.s32 	%r675, %r608, %r599;
	add.s32 	%r670, %r670, 2;
$L__BB1_48:
	and.b32  	%r609, %r646, 1;
	setp.eq.b32 	%p33, %r609, 1;
	not.pred 	%p34, %p33;
	@%p34 bra 	$L__BB1_50;
	add.s32 	%r610, %r670, %r84;
	mul.wide.s32 	%rd119, %r610, 4;
	add.s64 	%rd120, %rd2, %rd119;
	ld.global.u32 	%r611, [%rd120];
	mad.lo.s32 	%r612, %r670, %r77, %r82;
	mul.wide.s32 	%rd121, %r612, 4;
	add.s64 	%rd122, %rd9, %rd121;
	ld.global.u32 	%r613, [%rd122];
	mul.lo.s32 	%r614, %r613, %r611;
	mul.hi.s32 	%r615, %r614, 1757988013;
	shr.u32 	%r616, %r615, 31;
	shr.s32 	%r617, %r615, 12;
	add.s32 	%r618, %r617, %r616;
	mul.lo.s32 	%r619, %r618, 10007;
	sub.s32 	%r620, %r614, %r619;
	add.s32 	%r675, %r620, %r675;
$L__BB1_50:
	mul.hi.s32 	%r621, %r675, 1757988013;
	shr.u32 	%r622, %r621, 31;
	shr.s32 	%r623, %r621, 12;
	add.s32 	%r624, %r623, %r622;
	mul.lo.s32 	%r625, %r624, 10007;
	sub.s32 	%r676, %r675, %r625;
$L__BB1_51:
	mad.lo.s32 	%r626, %r83, %r77, %r82;
	mul.wide.s32 	%rd123, %r626, 4;
	add.s64 	%rd124, %rd1, %rd123;
	st.global.u32 	[%rd124], %r676;
	bar.sync 	0;
	add.s32 	%r663, %r663, 1024;
	setp.lt.s32 	%p35, %r663, %r78;
	@%p35 bra 	$L__BB1_38;
$L__BB1_52:
	bar.sync 	0;
$L__BB1_53:
	ld.param.u32 	%r630, [_Z21gpu_par_multi_matmultiiPiPS_S_S__param_0];
	add.s32 	%r627, %r630, %r645;
	add.s32 	%r628, %r627, 2;
	mul.wide.s32 	%rd125, %r628, 4;
	add.s64 	%rd126, %rd3, %rd125;
	ld.global.u32 	%r646, [%rd126];
	bar.sync 	0;
	add.s32 	%r645, %r645, 1;
	setp.ne.s32 	%p36, %r645, %r37;
	@%p36 bra 	$L__BB1_18;
$L__BB1_54:
	ret;

}


// ===== COMPILED SASS (sm_100) =====

	.target	sm_100

	.elftype	@"ET_EXEC"


//--------------------- .note.nv.tkinfo           --------------------------
	.section	.note.nv.tkinfo,"",@"SHT_NOTE"
	.sectionflags	@"SHF_NOTE_NV_TKINFO"
	.tkinfo
        /*0018*/ 	.word	0x00000002
        /*0030*/ 	.string	""
        /*0030*/ 	.string	"ptxas"
        /*0030*/ 	.string	"Cuda compilation tools, release 13.0, V13.0.88"
        /*0030*/ 	.string	"Build cuda_13.0.r13.0/compiler.36424714_0"
        /*0030*/ 	.string	"-arch sm_100 -m 64 "



//--------------------- .note.nv.cuinfo           --------------------------
	.section	.note.nv.cuinfo,"",@"SHT_NOTE"
	.sectionflags	@"SHF_NOTE_NV_CUINFO"
        /*0018*/ 	.short	0x0002
        /*001a*/ 	.short	0x0064
        /*001c*/ 	.short	0x0082
	.zero		2


//--------------------- .nv.info                  --------------------------
	.section	.nv.info,"",@"SHT_CUDA_INFO"
	.align	4


	//----- nvinfo : EIATTR_REGCOUNT
	.align		4
        /*0000*/ 	.byte	0x04, 0x2f
        /*0002*/ 	.short	(.L_1 - .L_0)
	.align		4
.L_0:
        /*0004*/ 	.word	index@(_Z21gpu_seq_multi_matmultiPiPS_S_S_)
        /*0008*/ 	.word	0x00000020


	//----- nvinfo : EIATTR_FRAME_SIZE
	.align		4
.L_1:
        /*000c*/ 	.byte	0x04, 0x11
        /*000e*/ 	.short	(.L_3 - .L_2)
	.align		4
.L_2:
        /*0010*/ 	.word	index@(_Z21gpu_seq_multi_matmultiPiPS_S_S_)
        /*0014*/ 	.word	0x00000000


	//----- nvinfo : EIATTR_REGCOUNT
	.align		4
.L_3:
        /*0018*/ 	.byte	0x04, 0x2f
        /*001a*/ 	.short	(.L_5 - .L_4)
	.align		4
.L_4:
        /*001c*/ 	.word	index@(_Z21gpu_par_multi_matmultiiPiPS_S_S_)
        /*0020*/ 	.word	0x00000020


	//----- nvinfo : EIATTR_FRAME_SIZE
	.align		4
.L_5:
        /*0024*/ 	.byte	0x04, 0x11
        /*0026*/ 	.short	(.L_7 - .L_6)
	.align		4
.L_6:
        /*0028*/ 	.word	index@(_Z21gpu_par_multi_matmultiiPiPS_S_S_)
        /*002c*/ 	.word	0x00000000


	//----- nvinfo : EIATTR_MIN_STACK_SIZE
	.align		4
.L_7:
        /*0030*/ 	.byte	0x04, 0x12
        /*0032*/ 	.short	(.L_9 - .L_8)
	.align		4
.L_8:
        /*0034*/ 	.word	index@(_Z21gpu_par_multi_matmultiiPiPS_S_S_)
        /*0038*/ 	.word	0x00000000


	//----- nvinfo : EIATTR_MIN_STACK_SIZE
	.align		4
.L_9:
        /*003c*/ 	.byte	0x04, 0x12
        /*003e*/ 	.short	(.L_11 - .L_10)
	.align		4
.L_10:
        /*0040*/ 	.word	index@(_Z21gpu_seq_multi_matmultiPiPS_S_S_)
        /*0044*/ 	.word	0x00000000
.L_11:


//--------------------- .nv.compat                --------------------------
	.section	.nv.compat,"",@"SHT_CUDA_COMPAT_INFO"
	.align	4
        /*0000*/ 	.byte	0x02, 0x09, 0x00, 0x00, 0x02, 0x02, 0x01, 0x00, 0x02, 0x05, 0x05, 0x00, 0x03, 0x07, 0x01, 0x01
        /*0010*/ 	.byte	0x02, 0x03, 0x00, 0x00, 0x02, 0x06, 0x01, 0x00, 0x04, 0x0b, 0x08, 0x00, 0x09, 0x00, 0x00, 0x00
        /*0020*/ 	.byte	0x00, 0x00, 0x00, 0x00


//--------------------- .nv.info._Z21gpu_par_multi_matmultiiPiPS_S_S_ --------------------------
	.section	.nv.info._Z21gpu_par_multi_matmultiiPiPS_S_S_,"",@"SHT_CUDA_INFO"
	.sectionflags	@""
	.align	4


	//----- nvinfo : EIATTR_CUDA_API_VERSION
	.align		4
        /*0000*/ 	.byte	0x04, 0x37
        /*0002*/ 	.short	(.L_13 - .L_12)
.L_12:
        /*0004*/ 	.word	0x00000082


	//----- nvinfo : EIATTR_KPARAM_INFO
	.align		4
.L_13:
        /*0008*/ 	.byte	0x04, 0x17
        /*000a*/ 	.short	(.L_15 - .L_14)
.L_14:
        /*000c*/ 	.word	0x00000000
        /*0010*/ 	.short	0x0005
        /*0012*/ 	.short	0x0020
        /*0014*/ 	.byte	0x00, 0xf5, 0x21, 0x00


	//----- nvinfo : EIATTR_KPARAM_INFO
	.align		4
.L_15:
        /*0018*/ 	.byte	0x04, 0x17
        /*001a*/ 	.short	(.L_17 - .L_16)
.L_16:
        /*001c*/ 	.word	0x00000000
        /*0020*/ 	.short	0x0004
        /*0022*/ 	.short	0x0018
        /*0024*/ 	.byte	0x00, 0xf5, 0x21, 0x00


	//----- nvinfo : EIATTR_KPARAM_INFO
	.align		4
.L_17:
        /*0028*/ 	.byte	0x04, 0x17
        /*002a*/ 	.short	(.L_19 - .L_18)
.L_18:
        /*002c*/ 	.word	0x00000000
        /*0030*/ 	.short	0x0003
        /*0032*/ 	.short	0x0010
        /*0034*/ 	.byte	0x00, 0xf5, 0x21, 0x00


	//----- nvinfo : EIATTR_KPARAM_INFO
	.align		4
.L_19:
        /*0038*/ 	.byte	0x04, 0x17
        /*003a*/ 	.short	(.L_21 - .L_20)
.L_20:
        /*003c*/ 	.word	0x00000000
        /*0040*/ 	.short	0x0002
        /*0042*/ 	.short	0x0008
        /*0044*/ 	.byte	0x00, 0xf5, 0x21, 0x00


	//----- nvinfo : EIATTR_KPARAM_INFO
	.align		4
.L_21:
        /*0048*/ 	.byte	0x04, 0x17
        /*004a*/ 	.short	(.L_23 - .L_22)
.L_22:
        /*004c*/ 	.word	0x00000000
        /*0050*/ 	.short	0x0001
        /*0052*/ 	.short	0x0004
        /*0054*/ 	.byte	0x00, 0xf0, 0x11, 0x00


	//----- nvinfo : EIATTR_KPARAM_INFO
	.align		4
.L_23:
        /*0058*/ 	.byte	0x04, 0x17
        /*005a*/ 	.short	(.L_25 - .L_24)
.L_24:
        /*005c*/ 	.word	0x00000000
        /*0060*/ 	.short	0x0000
        /*0062*/ 	.short	0x0000
        /*0064*/ 	.byte	0x00, 0xf0, 0x11, 0x00


	//----- nvinfo : EIATTR_SPARSE_MMA_MASK
	.align		4
.L_25:
        /*0068*/ 	.byte	0x03, 0x50
        /*006a*/ 	.short	0x0000


	//----- nvinfo : EIATTR_MAXREG_COUNT
	.align		4
        /*006c*/ 	.byte	0x03, 0x1b
        /*006e*/ 	.short	0x00ff


	//----- nvinfo : EIATTR_NUM_BARRIERS
	.align		4
        /*0070*/ 	.byte	0x02, 0x4c
        /*0072*/ 	.byte	0x01
	.zero		1


	//----- nvinfo : EIATTR_MERCURY_ISA_VERSION
	.align		4
        /*0074*/ 	.byte	0x03, 0x5f
        /*0076*/ 	.short	0x0101


	//----- nvinfo : EIATTR_VRC_CTA_INIT_COUNT
	.align		4
        /*0078*/ 	.byte	0x02, 0x4a
	.zero		1
	.zero		1


	//----- nvinfo : EIATTR_EXIT_INSTR_OFFSETS
	.align		4
        /*007c*/ 	.byte	0x04, 0x1c
        /*007e*/ 	.short	(.L_27 - .L_26)


	//   ....[0]....
.L_26:
        /*0080*/ 	.word	0x00000fc0


	//   ....[1]....
        /*0084*/ 	.word	0x00002f30


	//----- nvinfo : EIATTR_CRS_STACK_SIZE
	.align		4
.L_27:
        /*0088*/ 	.byte	0x04, 0x1e
        /*008a*/ 	.short	(.L_29 - .L_28)
.L_28:
        /*008c*/ 	.word	0x00000000


	//----- nvinfo : EIATTR_CBANK_PARAM_SIZE
	.align		4
.L_29:
        /*0090*/ 	.byte	0x03, 0x19
        /*0092*/ 	.short	0x0028


	//----- nvinfo : EIATTR_PARAM_CBANK
	.align		4
        /*0094*/ 	.byte	0x04, 0x0a
        /*0096*/ 	.short	(.L_31 - .L_30)
	.align		4
.L_30:
        /*0098*/ 	.word	index@(.nv.constant0._Z21gpu_par_multi_matmultiiPiPS_S_S_)
        /*009c*/ 	.short	0x0380
        /*009e*/ 	.short	0x0028


	//----- nvinfo : EIATTR_SW_WAR
	.align		4
.L_31:
        /*00a0*/ 	.byte	0x04, 0x36
        /*00a2*/ 	.short	(.L_33 - .L_32)
.L_32:
        /*00a4*/ 	.word	0x00000008
.L_33:


//--------------------- .nv.info._Z21gpu_seq_multi_matmultiPiPS_S_S_ --------------------------
	.section	.nv.info._Z21gpu_seq_multi_matmultiPiPS_S_S_,"",@"SHT_CUDA_INFO"
	.sectionflags	@""
	.align	4


	//----- nvinfo : EIATTR_CUDA_API_VERSION
	.align		4
        /*0000*/ 	.byte	0x04, 0x37
        /*0002*/ 	.short	(.L_35 - .L_34)
.L_34:
        /*0004*/ 	.word	0x00000082


	//----- nvinfo : EIATTR_KPARAM_INFO
	.align		4
.L_35:
        /*0008*/ 	.byte	0x04, 0x17
        /*000a*/ 	.short	(.L_37 - .L_36)
.L_36:
        /*000c*/ 	.word	0x00000000
        /*0010*/ 	.short	0x0004
        /*0012*/ 	.short	0x0020
        /*0014*/ 	.byte	0x00, 0xf5, 0x21, 0x00


	//----- nvinfo : EIATTR_KPARAM_INFO
	.align		4
.L_37:
        /*0018*/ 	.byte	0x04, 0x17
        /*001a*/ 	.short	(.L_39 - .L_38)
.L_38:
        /*001c*/ 	.word	0x00000000
        /*0020*/ 	.short	0x0003
        /*0022*/ 	.short	0x0018
        /*0024*/ 	.byte	0x00, 0xf5, 0x21, 0x00


	//----- nvinfo : EIATTR_KPARAM_INFO
	.align		4
.L_39:
        /*0028*/ 	.byte	0x04, 0x17
        /*002a*/ 	.short	(.L_41 - .L_40)
.L_40:
        /*002c*/ 	.word	0x00000000
        /*0030*/ 	.short	0x0002
        /*0032*/ 	.short	0x0010
        /*0034*/ 	.byte	0x00, 0xf5, 0x21, 0x00


	//----- nvinfo : EIATTR_KPARAM_INFO
	.align		4
.L_41:
        /*0038*/ 	.byte	0x04, 0x17
        /*003a*/ 	.short	(.L_43 - .L_42)
.L_42:
        /*003c*/ 	.word	0x00000000
        /*0040*/ 	.short	0x0001
        /*0042*/ 	.short	0x0008
        /*0044*/ 	.byte	0x00, 0xf5, 0x21, 0x00


	//----- nvinfo : EIATTR_KPARAM_INFO
	.align		4
.L_43:
        /*0048*/ 	.byte	0x04, 0x17
        /*004a*/ 	.short	(.L_45 - .L_44)
.L_44:
        /*004c*/ 	.word	0x00000000
        /*0050*/ 	.short	0x0000
        /*0052*/ 	.short	0x0000
        /*0054*/ 	.byte	0x00, 0xf0, 0x11, 0x00


	//----- nvinfo : EIATTR_SPARSE_MMA_MASK
	.align		4
.L_45:
        /*0058*/ 	.byte	0x03, 0x50
        /*005a*/ 	.short	0x0000


	//----- nvinfo : EIATTR_MAXREG_COUNT
	.align		4
        /*005c*/ 	.byte	0x03, 0x1b
        /*005e*/ 	.short	0x00ff


	//----- nvinfo : EIATTR_NUM_BARRIERS
	.align		4
        /*0060*/ 	.byte	0x02, 0x4c
        /*0062*/ 	.byte	0x01
	.zero		1


	//----- nvinfo : EIATTR_MERCURY_ISA_VERSION
	.align		4
        /*0064*/ 	.byte	0x03, 0x5f
        /*0066*/ 	.short	0x0101


	//----- nvinfo : EIATTR_VRC_CTA_INIT_COUNT
	.align		4
        /*0068*/ 	.byte	0x02, 0x4a
	.zero		1
	.zero		1


	//----- nvinfo : EIATTR_EXIT_INSTR_OFFSETS
	.align		4
        /*006c*/ 	.byte	0x04, 0x1c
        /*006e*/ 	.short	(.L_47 - .L_46)


	//   ....[0]....
.L_46:
        /*0070*/ 	.word	0x00000ed0


	//   ....[1]....
        /*0074*/ 	.word	0x00002da0


	//----- nvinfo : EIATTR_CRS_STACK_SIZE
	.align		4
.L_47:
        /*0078*/ 	.byte	0x04, 0x1e
        /*007a*/ 	.short	(.L_49 - .L_48)
.L_48:
        /*007c*/ 	.word	0x00000000


	//----- nvinfo : EIATTR_CBANK_PARAM_SIZE
	.align		4
.L_49:
        /*0080*/ 	.byte	0x03, 0x19
        /*0082*/ 	.short	0x0028


	//----- nvinfo : EIATTR_PARAM_CBANK
	.align		4
        /*0084*/ 	.byte	0x04, 0x0a
        /*0086*/ 	.short	(.L_51 - .L_50)
	.align		4
.L_50:
        /*0088*/ 	.word	index@(.nv.constant0._Z21gpu_seq_multi_matmultiPiPS_S_S_)
        /*008c*/ 	.short	0x0380
        /*008e*/ 	.short	0x0028


	//----- nvinfo : EIATTR_SW_WAR
	.align		4
.L_51:
        /*0090*/ 	.byte	0x04, 0x36
        /*0092*/ 	.short	(.L_53 - .L_52)
.L_52:
        /*0094*/ 	.word	0x00000008
.L_53:


//--------------------- .nv.callgraph             --------------------------
	.section	.nv.callgraph,"",@"SHT_CUDA_CALLGRAPH"
	.align	4
	.sectionentsize	8
	.align		4
        /*0000*/ 	.word	0x00000000
	.align		4
        /*0004*/ 	.word	0xffffffff
	.align		4
        /*0008*/ 	.word	0x00000000
	.align		4
        /*000c*/ 	.word	0xfffffffe
	.align		4
        /*0010*/ 	.word	0x00000000
	.align		4
        /*0014*/ 	.word	0xfffffffd
	.align		4
        /*0018*/ 	.word	0x00000000
	.align		4
        /*001c*/ 	.word	0xfffffffc


//--------------------- .text._Z21gpu_par_multi_matmultiiPiPS_S_S_ --------------------------
	.section	.text._Z21gpu_par_multi_matmultiiPiPS_S_S_,"ax",@progbits
	.align	128
        .global         _Z21gpu_par_multi_matmultiiPiPS_S_S_
        .type           _Z21gpu_par_multi_matmultiiPiPS_S_S_,@function
        .size           _Z21gpu_par_multi_matmultiiPiPS_S_S_,(.L_x_56 - _Z21gpu_par_multi_matmultiiPiPS_S_S_)
        .other          _Z21gpu_par_multi_matmultiiPiPS_S_S_,@"STO_CUDA_ENTRY STV_DEFAULT"
_Z21gpu_par_multi_matmultiiPiPS_S_S_:
.text._Z21gpu_par_multi_matmultiiPiPS_S_S_:
[----:B------:R-:W-:Y:S01]  /*0000*/  LDC R1, c[0x0][0x37c] ;  /* 0x0000df00ff017b82 */ /* 0x000fe20000000800 */
[----:B------:R-:W0:Y:S01]  /*0010*/  LDCU UR8, c[0x0][0x380] ;  /* 0x00007000ff0877ac */ /* 0x000e220008000800 */
[----:B------:R-:W0:Y:S01]  /*0020*/  LDCU.64 UR6, c[0x0][0x388] ;  /* 0x00007100ff0677ac */ /* 0x000e220008000a00 */
[----:B------:R-:W1:Y:S01]  /*0030*/  LDCU.64 UR12, c[0x0][0x358] ;  /* 0x00006b00ff0c77ac */ /* 0x000e620008000a00 */
[----:B------:R-:W2:Y:S01]  /*0040*/  S2R R15, SR_TID.X ;  /* 0x00000000000f7919 */ /* 0x000ea20000002100 */
[----:B------:R-:W3:Y:S01]  /*0050*/  LDCU.64 UR4, c[0x0][0x390] ;  /* 0x00007200ff0477ac */ /* 0x000ee20008000a00 */
[----:B0-----:R-:W-:-:S06]  /*0060*/  UIMAD.WIDE UR6, UR8, 0x4, UR6 ;  /* 0x00000004080678a5 */ /* 0x001fcc000f8e0206 */
[----:B------:R-:W-:Y:S01]  /*0070*/  IMAD.U32 R5, RZ, RZ, UR7 ;  /* 0x00000007ff057e24 */ /* 0x000fe2000f8e00ff */
[----:B------:R-:W-:Y:S01]  /*0080*/  MOV R4, UR6 ;  /* 0x0000000600047c02 */ /* 0x000fe20008000f00 */
[----:B------:R-:W-:Y:S01]  /*0090*/  IMAD.U32 R7, RZ, RZ, UR7 ;  /* 0x00000007ff077e24 */ /* 0x000fe2000f8e00ff */
[----:B------:R-:W-:-:S03]  /*00a0*/  MOV R6, UR6 ;  /* 0x0000000600067c02 */ /* 0x000fc60008000f00 */
[----:B-1----:R-:W4:Y:S04]  /*00b0*/  LDG.E R5, desc[UR12][R4.64] ;  /* 0x0000000c04057981 */ /* 0x002f28000c1e1900 */
[----:B------:R-:W4:Y:S01]  /*00c0*/  LDG.E R0, desc[UR12][R6.64+0x8] ;  /* 0x0000080c06007981 */ /* 0x000f22000c1e1900 */
[----:B---3--:R-:W-:Y:S01]  /*00d0*/  UIMAD.WIDE UR4, UR8, 0x8, UR4 ;  /* 0x00000008080478a5 */ /* 0x008fe2000f8e0204 */
[----:B----4-:R-:W-:-:S05]  /*00e0*/  IMAD R2, R5, R0, RZ ;  /* 0x0000000005027224 */ /* 0x010fca00078e02ff */
[----:B--2---:R-:W-:-:S13]  /*00f0*/  ISETP.GE.AND P0, PT, R15, R2, PT ;  /* 0x000000020f00720c */ /* 0x004fda0003f06270 */
[----:B------:R-:W-:Y:S05]  /*0100*/  @P0 BRA `(.L_x_0) ;  /* 0x0000000c00940947 */ /* 0x000fea0003800000 */
[----:B------:R-:W-:Y:S01]  /*0110*/  MOV R8, UR6 ;  /* 0x0000000600087c02 */ /* 0x000fe20008000f00 */
[----:B------:R-:W-:-:S05]  /*0120*/  IMAD.U32 R9, RZ, RZ, UR7 ;  /* 0x00000007ff097e24 */ /* 0x000fca000f8e00ff */
[----:B------:R-:W2:Y:S01]  /*0130*/  LDG.E R3, desc[UR12][R8.64+0x4] ;  /* 0x0000040c08037981 */ /* 0x000ea2000c1e1900 */
[----:B------:R-:W-:Y:S01]  /*0140*/  MOV R10, UR4 ;  /* 0x00000004000a7c02 */ /* 0x000fe20008000f00 */
[----:B------:R-:W-:Y:S01]  /*0150*/  IMAD.U32 R11, RZ, RZ, UR5 ;  /* 0x00000005ff0b7e24 */ /* 0x000fe2000f8e00ff */
[----:B------:R-:W-:Y:S01]  /*0160*/  MOV R12, UR4 ;  /* 0x00000004000c7c02 */ /* 0x000fe20008000f00 */
[----:B------:R-:W-:-:S04]  /*0170*/  IMAD.U32 R13, RZ, RZ, UR5 ;  /* 0x00000005ff0d7e24 */ /* 0x000fc8000f8e00ff */
[----:B------:R-:W5:Y:S04]  /*0180*/  LDG.E.64 R10, desc[UR12][R10.64] ;  /* 0x0000000c0a0a7981 */ /* 0x000f68000c1e1b00 */
[----:B------:R-:W5:Y:S01]  /*0190*/  LDG.E.64 R12, desc[UR12][R12.64+0x8] ;  /* 0x0000080c0c0c7981 */ /* 0x000f62000c1e1b00 */
[----:B------:R-:W-:Y:S01]  /*01a0*/  IMAD.MOV.U32 R5, RZ, RZ, R15 ;  /* 0x000000ffff057224 */ /* 0x000fe200078e000f */
[C---:B--2---:R-:W-:Y:S02]  /*01b0*/  LOP3.LUT R4, R3.reuse, 0x7, RZ, 0xc0, !PT ;  /* 0x0000000703047812 */ /* 0x044fe400078ec0ff */
[----:B------:R-:W-:Y:S02]  /*01c0*/  LOP3.LUT R6, R3, 0x7ffffff8, RZ, 0xc0, !PT ;  /* 0x7ffffff803067812 */ /* 0x000fe400078ec0ff */
[----:B------:R-:W-:-:S04]  /*01d0*/  IADD3 R4, PT, PT, R4, -0x1, RZ ;  /* 0xffffffff04047810 */ /* 0x000fc80007ffe0ff */
[----:B------:R-:W-:Y:S02]  /*01e0*/  ISETP.GE.U32.AND P0, PT, R4, 0x3, PT ;  /* 0x000000030400780c */ /* 0x000fe40003f06070 */
[----:B------:R-:W-:-:S11]  /*01f0*/  LOP3.LUT R4, R3, 0x3, RZ, 0xc0, !PT ;  /* 0x0000000303047812 */ /* 0x000fd600078ec0ff */
.L_x_7:
[-C--:B0-----:R-:W-:Y:S01]  /*0200*/  IABS R8, R0.reuse ;  /* 0x0000000000087213 */ /* 0x081fe20000000000 */
[----:B------:R-:W-:Y:S01]  /*0210*/  IMAD.MOV.U32 R23, RZ, RZ, RZ ;  /* 0x000000ffff177224 */ /* 0x000fe200078e00ff */
[----:B------:R-:W-:Y:S02]  /*0220*/  IABS R17, R0 ;  /* 0x0000000000117213 */ /* 0x000fe40000000000 */
[----:B------:R-:W0:Y:S01]  /*0230*/  I2F.RP R7, R8 ;  /* 0x0000000800077306 */ /* 0x000e220000209400 */
[----:B------:R-:W-:Y:S02]  /*0240*/  IABS R16, R5 ;  /* 0x0000000500107213 */ /* 0x000fe40000000000 */
[----:B------:R-:W-:Y:S02]  /*0250*/  IADD3 R18, PT, PT, RZ, -R17, RZ ;  /* 0x80000011ff127210 */ /* 0x000fe40007ffe0ff */
[----:B------:R-:W-:-:S03]  /*0260*/  ISETP.GE.AND P2, PT, R5, RZ, PT ;  /* 0x000000ff0500720c */ /* 0x000fc60003f46270 */
[----:B0-----:R-:W0:Y:S02]  /*0270*/  MUFU.RCP R7, R7 ;  /* 0x0000000700077308 */ /* 0x001e240000001000 */
[----:B0-----:R-:W-:-:S06]  /*0280*/  IADD3 R14, PT, PT, R7, 0xffffffe, RZ ;  /* 0x0ffffffe070e7810 */ /* 0x001fcc0007ffe0ff */
[----:B------:R0:W1:Y:S02]  /*0290*/  F2I.FTZ.U32.TRUNC.NTZ R15, R14 ;  /* 0x0000000e000f7305 */ /* 0x000064000021f000 */
[----:B0-----:R-:W-:Y:S02]  /*02a0*/  IMAD.MOV.U32 R14, RZ, RZ, RZ ;  /* 0x000000ffff0e7224 */ /* 0x001fe400078e00ff */
[----:B-1----:R-:W-:-:S04]  /*02b0*/  IMAD.MOV R9, RZ, RZ, -R15 ;  /* 0x000000ffff097224 */ /* 0x002fc800078e0a0f */
[----:B------:R-:W-:-:S04]  /*02c0*/  IMAD R9, R9, R8, RZ ;  /* 0x0000000809097224 */ /* 0x000fc800078e02ff */
[----:B------:R-:W-:Y:S01]  /*02d0*/  IMAD.HI.U32 R15, R15, R9, R14 ;  /* 0x000000090f0f7227 */ /* 0x000fe200078e000e */
[----:B------:R-:W-:-:S05]  /*02e0*/  LOP3.LUT R14, RZ, R0, RZ, 0x33, !PT ;  /* 0x00000000ff0e7212 */ /* 0x000fca00078e33ff */
[----:B------:R-:W-:-:S04]  /*02f0*/  IMAD.HI.U32 R7, R15, R16, RZ ;  /* 0x000000100f077227 */ /* 0x000fc800078e00ff */
[----:B------:R-:W-:-:S05]  /*0300*/  IMAD R7, R7, R18, R16 ;  /* 0x0000001207077224 */ /* 0x000fca00078e0210 */
[----:B------:R-:W-:-:S13]  /*0310*/  ISETP.GT.U32.AND P1, PT, R8, R7, PT ;  /* 0x000000070800720c */ /* 0x000fda0003f24070 */
[----:B------:R-:W-:-:S04]  /*0320*/  @!P1 IADD3 R7, PT, PT, R7, -R8, RZ ;  /* 0x8000000807079210 */ /* 0x000fc80007ffe0ff */
[----:B------:R-:W-:-:S13]  /*0330*/  ISETP.GT.U32.AND P1, PT, R8, R7, PT ;  /* 0x000000070800720c */ /* 0x000fda0003f24070 */
[----:B------:R-:W-:Y:S01]  /*0340*/  @!P1 IMAD.IADD R7, R7, 0x1, -R8 ;  /* 0x0000000107079824 */ /* 0x000fe200078e0a08 */
[----:B------:R-:W-:-:S04]  /*0350*/  ISETP.NE.AND P1, PT, R0, RZ, PT ;  /* 0x000000ff0000720c */ /* 0x000fc80003f25270 */
[----:B------:R-:W-:-:S04]  /*0360*/  @!P2 IADD3 R7, PT, PT, -R7, RZ, RZ ;  /* 0x000000ff0707a210 */ /* 0x000fc80007ffe1ff */
[----:B------:R-:W-:-:S04]  /*0370*/  SEL R7, R14, R7, !P1 ;  /* 0x000000070e077207 */ /* 0x000fc80004800000 */
[----:B------:R-:W-:-:S04]  /*0380*/  IADD3 R9, PT, PT, -R7, R5, R0 ;  /* 0x0000000507097210 */ /* 0x000fc80007ffe100 */
[----:B------:R-:W-:Y:S02]  /*0390*/  IABS R16, R9 ;  /* 0x0000000900107213 */ /* 0x000fe40000000000 */
[----:B------:R-:W-:-:S03]  /*03a0*/  LOP3.LUT R9, R9, R0, RZ, 0x3c, !PT ;  /* 0x0000000009097212 */ /* 0x000fc600078e3cff */
[----:B------:R-:W-:Y:S01]  /*03b0*/  IMAD.HI.U32 R15, R15, R16, RZ ;  /* 0x000000100f0f7227 */ /* 0x000fe200078e00ff */
[----:B------:R-:W-:-:S03]  /*03c0*/  ISETP.GE.AND P4, PT, R9, RZ, PT ;  /* 0x000000ff0900720c */ /* 0x000fc60003f86270 */
[----:B------:R-:W-:-:S05]  /*03d0*/  IMAD R17, R15, R18, R16 ;  /* 0x000000120f117224 */ /* 0x000fca00078e0210 */
[----:B------:R-:W-:-:S13]  /*03e0*/  ISETP.GT.U32.AND P3, PT, R8, R17, PT ;  /* 0x000000110800720c */ /* 0x000fda0003f64070 */
[----:B------:R-:W-:Y:S01]  /*03f0*/  @!P3 IMAD.IADD R17, R17, 0x1, -R8 ;  /* 0x000000011111b824 */ /* 0x000fe200078e0a08 */
[----:B------:R-:W-:-:S04]  /*0400*/  @!P3 IADD3 R15, PT, PT, R15, 0x1, RZ ;  /* 0x000000010f0fb810 */ /* 0x000fc80007ffe0ff */
[----:B------:R-:W-:-:S13]  /*0410*/  ISETP.GE.U32.AND P2, PT, R17, R8, PT ;  /* 0x000000081100720c */ /* 0x000fda0003f46070 */
[----:B------:R-:W-:Y:S01]  /*0420*/  @P2 VIADD R15, R15, 0x1 ;  /* 0x000000010f0f2836 */ /* 0x000fe20000000000 */
[----:B------:R-:W-:-:S04]  /*0430*/  ISETP.GE.AND P2, PT, R3, 0x1, PT ;  /* 0x000000010300780c */ /* 0x000fc80003f46270 */
[----:B------:R-:W-:-:S04]  /*0440*/  @!P4 IADD3 R15, PT, PT, -R15, RZ, RZ ;  /* 0x000000ff0f0fc210 */ /* 0x000fc80007ffe1ff */
[----:B------:R-:W-:-:S04]  /*0450*/  SEL R8, R14, R15, !P1 ;  /* 0x0000000f0e087207 */ /* 0x000fc80004800000 */
[----:B------:R-:W-:Y:S01]  /*0460*/  IADD3 R8, PT, PT, R8, -0x1, RZ ;  /* 0xffffffff08087810 */ /* 0x000fe20007ffe0ff */
[----:B------:R-:W-:Y:S06]  /*0470*/  @!P2 BRA `(.L_x_1) ;  /* 0x000000080094a947 */ /* 0x000fec0003800000 */
[C---:B------:R-:W-:Y:S01]  /*0480*/  ISETP.GE.U32.AND P1, PT, R3.reuse, 0x8, PT ;  /* 0x000000080300780c */ /* 0x040fe20003f26070 */
[----:B------:R-:W-:Y:S01]  /*0490*/  IMAD R9, R3, R8, RZ ;  /* 0x0000000803097224 */ /* 0x000fe200078e02ff */
[----:B------:R-:W-:-:S11]  /*04a0*/  CS2R R22, SRZ ;  /* 0x0000000000167805 */ /* 0x000fd6000001ff00 */
[----:B------:R-:W-:Y:S05]  /*04b0*/  @!P1 BRA `(.L_x_2) ;  /* 0x0000000400309947 */ /* 0x000fea0003800000 */
[----:B------:R-:W-:-:S07]  /*04c0*/  CS2R R22, SRZ ;  /* 0x0000000000167805 */ /* 0x000fce000001ff00 */
.L_x_3:
[----:B------:R-:W-:Y:S02]  /*04d0*/  IMAD.IADD R15, R9, 0x1, R22 ;  /* 0x00000001090f7824 */ /* 0x000fe400078e0216 */
[----:B------:R-:W-:Y:S02]  /*04e0*/  IMAD R17, R0, R22, R7 ;  /* 0x0000001600117224 */ /* 0x000fe400078e0207 */
[----:B-----5:R-:W-:-:S04]  /*04f0*/  IMAD.WIDE R14, R15, 0x4, R10 ;  /* 0x000000040f0e7825 */ /* 0x020fc800078e020a */
[----:B------:R-:W-:Y:S01]  /*0500*/  IMAD.WIDE R16, R17, 0x4, R12 ;  /* 0x0000000411107825 */ /* 0x000fe200078e020c */
[----:B------:R-:W2:Y:S04]  /*0510*/  LDG.E R24, desc[UR12][R14.64] ;  /* 0x0000000c0e187981 */ /* 0x000ea8000c1e1900 */
[----:B------:R-:W2:Y:S01]  /*0520*/  LDG.E R21, desc[UR12][R16.64] ;  /* 0x0000000c10157981 */ /* 0x000ea2000c1e1900 */
[----:B------:R-:W-:-:S03]  /*0530*/  IMAD.WIDE R18, R0, 0x4, R16 ;  /* 0x0000000400127825 */ /* 0x000fc600078e0210 */
[----:B------:R-:W3:Y:S04]  /*0540*/  LDG.E R28, desc[UR12][R14.64+0x4] ;  /* 0x0000040c0e1c7981 */ /* 0x000ee8000c1e1900 */
[----:B------:R-:W3:Y:S04]  /*0550*/  LDG.E R27, desc[UR12][R18.64] ;  /* 0x0000000c121b7981 */ /* 0x000ee8000c1e1900 */
[----:B------:R-:W4:Y:S01]  /*0560*/  LDG.E R26, desc[UR12][R14.64+0x8] ;  /* 0x0000080c0e1a7981 */ /* 0x000f22000c1e1900 */
[----:B--2---:R-:W-:Y:S02]  /*0570*/  IMAD R24, R24, R21, RZ ;  /* 0x0000001518187224 */ /* 0x004fe400078e02ff */
[----:B------:R-:W-:-:S04]  /*0580*/  IMAD.WIDE R20, R0, 0x4, R18 ;  /* 0x0000000400147825 */ /* 0x000fc800078e0212 */
[----:B------:R-:W-:-:S04]  /*0590*/  IMAD.HI R25, R24, 0x68c8c4ad, RZ ;  /* 0x68c8c4ad18197827 */ /* 0x000fc800078e02ff */
[----:B---3--:R-:W-:Y:S01]  /*05a0*/  IMAD R28, R28, R27, RZ ;  /* 0x0000001b1c1c7224 */ /* 0x008fe200078e02ff */
[----:B------:R-:W-:Y:S01]  /*05b0*/  SHF.R.U32.HI R29, RZ, 0x1f, R25 ;  /* 0x0000001fff1d7819 */ /* 0x000fe20000011619 */
[----:B------:R0:W4:Y:S03]  /*05c0*/  LDG.E R27, desc[UR12][R20.64] ;  /* 0x0000000c141b7981 */ /* 0x000126000c1e1900 */
[----:B------:R-:W-:Y:S01]  /*05d0*/  LEA.HI.SX32 R29, R25, R29, 0x14 ;  /* 0x0000001d191d7211 */ /* 0x000fe200078fa2ff */
[----:B------:R-:W-:-:S04]  /*05e0*/  IMAD.HI R25, R28, 0x68c8c4ad, RZ ;  /* 0x68c8c4ad1c197827 */ /* 0x000fc800078e02ff */
[----:B------:R-:W-:Y:S01]  /*05f0*/  IMAD.WIDE R16, R0, 0x4, R20 ;  /* 0x0000000400107825 */ /* 0x000fe200078e0214 */
[----:B------:R-:W-:-:S03]  /*0600*/  SHF.R.U32.HI R18, RZ, 0x1f, R25 ;  /* 0x0000001fff127819 */ /* 0x000fc60000011619 */
[----:B------:R-:W-:Y:S01]  /*0610*/  IMAD R29, R29, -0x2717, R24 ;  /* 0xffffd8e91d1d7824 */ /* 0x000fe200078e0218 */
[----:B------:R-:W-:Y:S01]  /*0620*/  LEA.HI.SX32 R19, R25, R18, 0x14 ;  /* 0x0000001219137211 */ /* 0x000fe200078fa2ff */
[----:B------:R1:W2:Y:S04]  /*0630*/  LDG.E R24, desc[UR12][R16.64] ;  /* 0x0000000c10187981 */ /* 0x0002a8000c1e1900 */
[----:B------:R-:W2:Y:S01]  /*0640*/  LDG.E R25, desc[UR12][R14.64+0xc] ;  /* 0x00000c0c0e197981 */ /* 0x000ea2000c1e1900 */
[----:B------:R-:W-:Y:S02]  /*0650*/  IMAD R28, R19, -0x2717, R28 ;  /* 0xffffd8e9131c7824 */ /* 0x000fe400078e021c */
[----:B------:R-:W-:-:S03]  /*0660*/  IMAD.WIDE R18, R0, 0x4, R16 ;  /* 0x0000000400127825 */ /* 0x000fc600078e0210 */
[----:B------:R-:W-:Y:S01]  /*0670*/  IADD3 R23, PT, PT, R28, R29, R23 ;  /* 0x0000001d1c177210 */ /* 0x000fe20007ffe017 */
[----:B0-----:R-:W-:-:S04]  /*0680*/  IMAD.WIDE R20, R0, 0x4, R18 ;  /* 0x0000000400147825 */ /* 0x001fc800078e0212 */
[----:B----4-:R-:W-:Y:S02]  /*0690*/  IMAD R28, R26, R27, RZ ;  /* 0x0000001b1a1c7224 */ /* 0x010fe400078e02ff */
[----:B------:R-:W3:Y:S04]  /*06a0*/  LDG.E R27, desc[UR12][R14.64+0x10] ;  /* 0x0000100c0e1b7981 */ /* 0x000ee8000c1e1900 */
[----:B------:R0:W3:Y:S01]  /*06b0*/  LDG.E R26, desc[UR12][R18.64] ;  /* 0x0000000c121a7981 */ /* 0x0000e2000c1e1900 */
[----:B------:R-:W-:-:S05]  /*06c0*/  IMAD.HI R29, R28, 0x68c8c4ad, RZ ;  /* 0x68c8c4ad1c1d7827 */ /* 0x000fca00078e02ff */
[----:B-1----:R-:W-:-:S04]  /*06d0*/  SHF.R.U32.HI R16, RZ, 0x1f, R29 ;  /* 0x0000001fff107819 */ /* 0x002fc8000001161d */
[----:B------:R-:W-:Y:S01]  /*06e0*/  LEA.HI.SX32 R17, R29, R16, 0x14 ;  /* 0x000000101d117211 */ /* 0x000fe200078fa2ff */
[----:B------:R-:W4:Y:S01]  /*06f0*/  LDG.E R19, desc[UR12][R14.64+0x18] ;  /* 0x0000180c0e137981 */ /* 0x000f22000c1e1900 */
[----:B--2---:R-:W-:-:S03]  /*0700*/  IMAD R16, R25, R24, RZ ;  /* 0x0000001819107224 */ /* 0x004fc600078e02ff */
[----:B------:R-:W2:Y:S04]  /*0710*/  LDG.E R25, desc[UR12][R14.64+0x14] ;  /* 0x0000140c0e197981 */ /* 0x000ea8000c1e1900 */
[----:B------:R1:W2:Y:S01]  /*0720*/  LDG.E R29, desc[UR12][R20.64] ;  /* 0x0000000c141d7981 */ /* 0x0002a2000c1e1900 */
[----:B------:R-:W-:Y:S02]  /*0730*/  IMAD R24, R17, -0x2717, R28 ;  /* 0xffffd8e911187824 */ /* 0x000fe400078e021c */
[----:B------:R-:W-:-:S05]  /*0740*/  IMAD.HI R17, R16, 0x68c8c4ad, RZ ;  /* 0x68c8c4ad10117827 */ /* 0x000fca00078e02ff */
[----:B0-----:R-:W-:Y:S01]  /*0750*/  SHF.R.U32.HI R18, RZ, 0x1f, R17 ;  /* 0x0000001fff127819 */ /* 0x001fe20000011611 */
[----:B-1----:R-:W-:-:S04]  /*0760*/  IMAD.WIDE R20, R0, 0x4, R20 ;  /* 0x0000000400147825 */ /* 0x002fc800078e0214 */
[----:B---3--:R-:W-:Y:S01]  /*0770*/  IMAD R26, R27, R26, RZ ;  /* 0x0000001a1b1a7224 */ /* 0x008fe200078e02ff */
[----:B------:R-:W-:-:S03]  /*0780*/  LEA.HI.SX32 R27, R17, R18, 0x14 ;  /* 0x00000012111b7211 */ /* 0x000fc600078fa2ff */
[----:B------:R-:W-:-:S05]  /*0790*/  IMAD.HI R17, R26, 0x68c8c4ad, RZ ;  /* 0x68c8c4ad1a117827 */ /* 0x000fca00078e02ff */
[----:B------:R-:W-:-:S04]  /*07a0*/  SHF.R.U32.HI R18, RZ, 0x1f, R17 ;  /* 0x0000001fff127819 */ /* 0x000fc80000011611 */
[----:B------:R-:W-:Y:S01]  /*07b0*/  LEA.HI.SX32 R17, R17, R18, 0x14 ;  /* 0x0000001211117211 */ /* 0x000fe200078fa2ff */
[----:B--2---:R-:W-:Y:S02]  /*07c0*/  IMAD R18, R25, R29, RZ ;  /* 0x0000001d19127224 */ /* 0x004fe400078e02ff */
[----:B------:R-:W-:Y:S01]  /*07d0*/  IMAD R27, R27, -0x2717, R16 ;  /* 0xffffd8e91b1b7824 */ /* 0x000fe200078e0210 */
[----:B------:R-:W2:Y:S01]  /*07e0*/  LDG.E R25, desc[UR12][R14.64+0x1c] ;  /* 0x00001c0c0e197981 */ /* 0x000ea2000c1e1900 */
[----:B------:R-:W-:-:S05]  /*07f0*/  IMAD.HI R29, R18, 0x68c8c4ad, RZ ;  /* 0x68c8c4ad121d7827 */ /* 0x000fca00078e02ff */
[----:B------:R-:W-:Y:S01]  /*0800*/  SHF.R.U32.HI R16, RZ, 0x1f, R29 ;  /* 0x0000001fff107819 */ /* 0x000fe2000001161d */
[----:B------:R-:W-:-:S03]  /*0810*/  IMAD R26, R17, -0x2717, R26 ;  /* 0xffffd8e9111a7824 */ /* 0x000fc600078e021a */
[----:B------:R-:W-:Y:S01]  /*0820*/  LEA.HI.SX32 R29, R29, R16, 0x14 ;  /* 0x000000101d1d7211 */ /* 0x000fe200078fa2ff */
[----:B------:R-:W-:Y:S02]  /*0830*/  IMAD.WIDE R16, R0, 0x4, R20 ;  /* 0x0000000400107825 */ /* 0x000fe400078e0214 */
[----:B------:R-:W4:Y:S04]  /*0840*/  LDG.E R20, desc[UR12][R20.64] ;  /* 0x0000000c14147981 */ /* 0x000f28000c1e1900 */
[----:B------:R-:W2:Y:S01]  /*0850*/  LDG.E R16, desc[UR12][R16.64] ;  /* 0x0000000c10107981 */ /* 0x000ea2000c1e1900 */
[----:B------:R-:W-:-:S04]  /*0860*/  IADD3 R22, PT, PT, R22, 0x8, RZ ;  /* 0x0000000816167810 */ /* 0x000fc80007ffe0ff */
[----:B------:R-:W-:Y:S01]  /*0870*/  ISETP.NE.AND P1, PT, R22, R6, PT ;  /* 0x000000061600720c */ /* 0x000fe20003f25270 */
[----:B------:R-:W-:Y:S01]  /*0880*/  IMAD R29, R29, -0x2717, R18 ;  /* 0xffffd8e91d1d7824 */ /* 0x000fe200078e0212 */
[----:B------:R-:W-:-:S04]  /*0890*/  IADD3 R23, PT, PT, R27, R24, R23 ;  /* 0x000000181b177210 */ /* 0x000fc80007ffe017 */
[----:B------:R-:W-:Y:S01]  /*08a0*/  IADD3 R23, PT, PT, R29, R26, R23 ;  /* 0x0000001a1d177210 */ /* 0x000fe20007ffe017 */
[----:B----4-:R-:W-:Y:S02]  /*08b0*/  IMAD R19, R19, R20, RZ ;  /* 0x0000001413137224 */ /* 0x010fe400078e02ff */
[----:B--2---:R-:W-:Y:S02]  /*08c0*/  IMAD R25, R25, R16, RZ ;  /* 0x0000001019197224 */ /* 0x004fe400078e02ff */
[----:B------:R-:W-:-:S04]  /*08d0*/  IMAD.HI R14, R19, 0x68c8c4ad, RZ ;  /* 0x68c8c4ad130e7827 */ /* 0x000fc800078e02ff */
[----:B------:R-:W-:Y:S01]  /*08e0*/  IMAD.HI R28, R25, 0x68c8c4ad, RZ ;  /* 0x68c8c4ad191c7827 */ /* 0x000fe200078e02ff */
[----:B------:R-:W-:-:S04]  /*08f0*/  SHF.R.U32.HI R15, RZ, 0x1f, R14 ;  /* 0x0000001fff0f7819 */ /* 0x000fc8000001160e */
[----:B------:R-:W-:Y:S02]  /*0900*/  SHF.R.U32.HI R17, RZ, 0x1f, R28 ;  /* 0x0000001fff117819 */ /* 0x000fe4000001161c */
[----:B------:R-:W-:Y:S02]  /*0910*/  LEA.HI.SX32 R14, R14, R15, 0x14 ;  /* 0x0000000f0e0e7211 */ /* 0x000fe400078fa2ff */
[----:B------:R-:W-:-:S03]  /*0920*/  LEA.HI.SX32 R28, R28, R17, 0x14 ;  /* 0x000000111c1c7211 */ /* 0x000fc600078fa2ff */
[----:B------:R-:W-:Y:S02]  /*0930*/  IMAD R14, R14, -0x2717, R19 ;  /* 0xffffd8e90e0e7824 */ /* 0x000fe400078e0213 */
[----:B------:R-:W-:-:S05]  /*0940*/  IMAD R28, R28, -0x2717, R25 ;  /* 0xffffd8e91c1c7824 */ /* 0x000fca00078e0219 */
[----:B------:R-:W-:Y:S01]  /*0950*/  IADD3 R23, PT, PT, R28, R14, R23 ;  /* 0x0000000e1c177210 */ /* 0x000fe20007ffe017 */
[----:B------:R-:W-:Y:S06]  /*0960*/  @P1 BRA `(.L_x_3) ;  /* 0xfffffff800d81947 */ /* 0x000fec000383ffff */
[----:B------:R-:W-:-:S07]  /*0970*/  IMAD.MOV.U32 R22, RZ, RZ, R6 ;  /* 0x000000ffff167224 */ /* 0x000fce00078e0006 */
.L_x_2:
[----:B------:R-:W-:-:S04]  /*0980*/  LOP3.LUT R14, R3, 0x7, RZ, 0xc0, !PT ;  /* 0x00000007030e7812 */ /* 0x000fc800078ec0ff */
[----:B------:R-:W-:-:S13]  /*0990*/  ISETP.NE.AND P1, PT, R14, RZ, PT ;  /* 0x000000ff0e00720c */ /* 0x000fda0003f25270 */
[----:B------:R-:W-:Y:S05]  /*09a0*/  @!P1 BRA `(.L_x_4) ;  /* 0x0000000400389947 */ /* 0x000fea0003800000 */
[----:B------:R-:W-:Y:S01]  /*09b0*/  ISETP.NE.AND P1, PT, R4, RZ, PT ;  /* 0x000000ff0400720c */ /* 0x000fe20003f25270 */
[----:B------:R-:W-:-:S12]  /*09c0*/  @!P0 BRA `(.L_x_5) ;  /* 0x0000000000988947 */ /* 0x000fd80003800000 */
[-C--:B------:R-:W-:Y:S01]  /*09d0*/  IMAD R19, R0, R22.reuse, R7 ;  /* 0x0000001600137224 */ /* 0x080fe200078e0207 */
[----:B------:R-:W-:-:S03]  /*09e0*/  IADD3 R15, PT, PT, R9, R22, RZ ;  /* 0x00000016090f7210 */ /* 0x000fc60007ffe0ff */
[----:B-----5:R-:W-:-:S04]  /*09f0*/  IMAD.WIDE R18, R19, 0x4, R12 ;  /* 0x0000000413127825 */ /* 0x020fc800078e020c */
[----:B------:R-:W-:-:S04]  /*0a00*/  IMAD.WIDE R14, R15, 0x4, R10 ;  /* 0x000000040f0e7825 */ /* 0x000fc800078e020a */
[C---:B------:R-:W-:Y:S01]  /*0a10*/  IMAD.WIDE R16, R0.reuse, 0x4, R18 ;  /* 0x0000000400107825 */ /* 0x040fe200078e0212 */
[----:B------:R-:W2:Y:S04]  /*0a20*/  LDG.E R29, desc[UR12][R14.64+0x4] ;  /* 0x0000040c0e1d7981 */ /* 0x000ea8000c1e1900 */
[----:B------:R-:W3:Y:S01]  /*0a30*/  LDG.E R18, desc[UR12][R18.64] ;  /* 0x0000000c12127981 */ /* 0x000ee2000c1e1900 */
[----:B------:R-:W-:-:S03]  /*0a40*/  IMAD.WIDE R20, R0, 0x4, R16 ;  /* 0x0000000400147825 */ /* 0x000fc600078e0210 */
[----:B------:R-:W2:Y:S01]  /*0a50*/  LDG.E R16, desc[UR12][R16.64] ;  /* 0x0000000c10107981 */ /* 0x000ea2000c1e1900 */
[----:B------:R-:W-:-:S03]  /*0a60*/  IMAD.WIDE R24, R0, 0x4, R20 ;  /* 0x0000000400187825 */ /* 0x000fc600078e0214 */
[----:B------:R-:W3:Y:S04]  /*0a70*/  LDG.E R27, desc[UR12][R14.64] ;  /* 0x0000000c0e1b7981 */ /* 0x000ee8000c1e1900 */
[----:B------:R-:W4:Y:S04]  /*0a80*/  LDG.E R26, desc[UR12][R14.64+0x8] ;  /* 0x0000080c0e1a7981 */ /* 0x000f28000c1e1900 */
[----:B------:R0:W4:Y:S04]  /*0a90*/  LDG.E R28, desc[UR12][R14.64+0xc] ;  /* 0x00000c0c0e1c7981 */ /* 0x000128000c1e1900 */
[----:B------:R-:W4:Y:S04]  /*0aa0*/  LDG.E R21, desc[UR12][R20.64] ;  /* 0x0000000c14157981 */ /* 0x000f28000c1e1900 */
[----:B------:R-:W4:Y:S01]  /*0ab0*/  LDG.E R25, desc[UR12][R24.64] ;  /* 0x0000000c18197981 */ /* 0x000f22000c1e1900 */
[----:B------:R-:W-:Y:S01]  /*0ac0*/  IADD3 R22, PT, PT, R22, 0x4, RZ ;  /* 0x0000000416167810 */ /* 0x000fe20007ffe0ff */
[----:B--2---:R-:W-:-:S02]  /*0ad0*/  IMAD R29, R29, R16, RZ ;  /* 0x000000101d1d7224 */ /* 0x004fc400078e02ff */
[----:B---3--:R-:W-:Y:S02]  /*0ae0*/  IMAD R27, R27, R18, RZ ;  /* 0x000000121b1b7224 */ /* 0x008fe400078e02ff */
[----:B------:R-:W-:-:S04]  /*0af0*/  IMAD.HI R16, R29, 0x68c8c4ad, RZ ;  /* 0x68c8c4ad1d107827 */ /* 0x000fc800078e02ff */
[----:B------:R-:W-:Y:S01]  /*0b00*/  IMAD.HI R18, R27, 0x68c8c4ad, RZ ;  /* 0x68c8c4ad1b127827 */ /* 0x000fe200078e02ff */
[----:B0-----:R-:W-:-:S03]  /*0b10*/  SHF.R.U32.HI R15, RZ, 0x1f, R16 ;  /* 0x0000001fff0f7819 */ /* 0x001fc60000011610 */
[----:B----4-:R-:W-:Y:S02]  /*0b20*/  IMAD R26, R26, R21, RZ ;  /* 0x000000151a1a7224 */ /* 0x010fe400078e02ff */
[----:B------:R-:W-:Y:S01]  /*0b30*/  IMAD R28, R28, R25, RZ ;  /* 0x000000191c1c7224 */ /* 0x000fe200078e02ff */
[----:B------:R-:W-:Y:S01]  /*0b40*/  SHF.R.U32.HI R19, RZ, 0x1f, R18 ;  /* 0x0000001fff137819 */ /* 0x000fe20000011612 */
[----:B------:R-:W-:-:S04]  /*0b50*/  IMAD.HI R14, R26, 0x68c8c4ad, RZ ;  /* 0x68c8c4ad1a0e7827 */ /* 0x000fc800078e02ff */
[----:B------:R-:W-:Y:S01]  /*0b60*/  IMAD.HI R17, R28, 0x68c8c4ad, RZ ;  /* 0x68c8c4ad1c117827 */ /* 0x000fe200078e02ff */
[----:B------:R-:W-:Y:S02]  /*0b70*/  LEA.HI.SX32 R16, R16, R15, 0x14 ;  /* 0x0000000f10107211 */ /* 0x000fe400078fa2ff */
[----:B------:R-:W-:Y:S02]  /*0b80*/  LEA.HI.SX32 R18, R18, R19, 0x14 ;  /* 0x0000001312127211 */ /* 0x000fe400078fa2ff */
[----:B------:R-:W-:Y:S02]  /*0b90*/  SHF.R.U32.HI R15, RZ, 0x1f, R14 ;  /* 0x0000001fff0f7819 */ /* 0x000fe4000001160e */
[----:B------:R-:W-:Y:S01]  /*0ba0*/  SHF.R.U32.HI R20, RZ, 0x1f, R17 ;  /* 0x0000001fff147819 */ /* 0x000fe20000011611 */
[----:B------:R-:W-:Y:S01]  /*0bb0*/  IMAD R18, R18, -0x2717, R27 ;  /* 0xffffd8e912127824 */ /* 0x000fe200078e021b */
[----:B------:R-:W-:Y:S01]  /*0bc0*/  LEA.HI.SX32 R15, R14, R15, 0x14 ;  /* 0x0000000f0e0f7211 */ /* 0x000fe200078fa2ff */
[----:B------:R-:W-:Y:S01]  /*0bd0*/  IMAD R16, R16, -0x2717, R29 ;  /* 0xffffd8e910107824 */ /* 0x000fe200078e021d */
[----:B------:R-:W-:-:S03]  /*0be0*/  LEA.HI.SX32 R17, R17, R20, 0x14 ;  /* 0x0000001411117211 */ /* 0x000fc600078fa2ff */
[----:B------:R-:W-:Y:S01]  /*0bf0*/  IMAD R15, R15, -0x2717, R26 ;  /* 0xffffd8e90f0f7824 */ /* 0x000fe200078e021a */
[----:B------:R-:W-:Y:S01]  /*0c00*/  IADD3 R16, PT, PT, R16, R18, R23 ;  /* 0x0000001210107210 */ /* 0x000fe20007ffe017 */
[----:B------:R-:W-:-:S05]  /*0c10*/  IMAD R17, R17, -0x2717, R28 ;  /* 0xffffd8e911117824 */ /* 0x000fca00078e021c */
[----:B------:R-:W-:-:S07]  /*0c20*/  IADD3 R23, PT, PT, R17, R15, R16 ;  /* 0x0000000f11177210 */ /* 0x000fce0007ffe010 */
.L_x_5:
[----:B------:R-:W-:Y:S05]  /*0c30*/  @!P1 BRA `(.L_x_4) ;  /* 0x0000000000949947 */ /* 0x000fea0003800000 */
[----:B------:R-:W-:Y:S02]  /*0c40*/  ISETP.NE.AND P1, PT, R4, 0x1, PT ;  /* 0x000000010400780c */ /* 0x000fe40003f25270 */
[----:B------:R-:W-:-:S11]  /*0c50*/  LOP3.LUT P2, RZ, R3, 0x1, RZ, 0xc0, !PT ;  /* 0x0000000103ff7812 */ /* 0x000fd6000784c0ff */
[----:B------:R-:W-:Y:S05]  /*0c60*/  @!P1 BRA `(.L_x_6) ;  /* 0x0000000000549947 */ /* 0x000fea0003800000 */
[----:B------:R-:W-:Y:S02]  /*0c70*/  IMAD R15, R0, R22, R7 ;  /* 0x00000016000f7224 */ /* 0x000fe400078e0207 */
[----:B------:R-:W-:Y:S02]  /*0c80*/  IMAD.IADD R17, R9, 0x1, R22 ;  /* 0x0000000109117824 */ /* 0x000fe400078e0216 */
[----:B-----5:R-:W-:-:S04]  /*0c90*/  IMAD.WIDE R14, R15, 0x4, R12 ;  /* 0x000000040f0e7825 */ /* 0x020fc800078e020c */
[----:B------:R-:W-:-:S04]  /*0ca0*/  IMAD.WIDE R16, R17, 0x4, R10 ;  /* 0x0000000411107825 */ /* 0x000fc800078e020a */
[----:B------:R-:W-:Y:S01]  /*0cb0*/  IMAD.WIDE R18, R0, 0x4, R14 ;  /* 0x0000000400127825 */ /* 0x000fe200078e020e */
[----:B------:R-:W2:Y:S04]  /*0cc0*/  LDG.E R20, desc[UR12][R16.64] ;  /* 0x0000000c10147981 */ /* 0x000ea8000c1e1900 */
[----:B------:R-:W2:Y:S04]  /*0cd0*/  LDG.E R15, desc[UR12][R14.64] ;  /* 0x0000000c0e0f7981 */ /* 0x000ea8000c1e1900 */
[----:B------:R-:W3:Y:S04]  /*0ce0*/  LDG.E R21, desc[UR12][R16.64+0x4] ;  /* 0x0000040c10157981 */ /* 0x000ee8000c1e1900 */
[----:B------:R-:W3:Y:S01]  /*0cf0*/  LDG.E R18, desc[UR12][R18.64] ;  /* 0x0000000c12127981 */ /* 0x000ee2000c1e1900 */
[----:B------:R-:W-:Y:S01]  /*0d00*/  IADD3 R22, PT, PT, R22, 0x2, RZ ;  /* 0x0000000216167810 */ /* 0x000fe20007ffe0ff */
[----:B--2---:R-:W-:-:S02]  /*0d10*/  IMAD R20, R20, R15, RZ ;  /* 0x0000000f14147224 */ /* 0x004fc400078e02ff */
[----:B---3--:R-:W-:Y:S02]  /*0d20*/  IMAD R25, R21, R18, RZ ;  /* 0x0000001215197224 */ /* 0x008fe400078e02ff */
        /* <DEDUP_REMOVED lines=8> */
[----:B------:R-:W-:-:S07]  /*0db0*/  IADD3 R23, PT, PT, R26, R20, R23 ;  /* 0x000000141a177210 */ /* 0x000fce0007ffe017 */
.L_x_6:
[----:B------:R-:W-:Y:S05]  /*0dc0*/  @!P2 BRA `(.L_x_4) ;  /* 0x000000000030a947 */ /* 0x000fea0003800000 */
[-C--:B------:R-:W-:Y:S01]  /*0dd0*/  IADD3 R15, PT, PT, R9, R22.reuse, RZ ;  /* 0x00000016090f7210 */ /* 0x080fe20007ffe0ff */
[----:B------:R-:W-:-:S04]  /*0de0*/  IMAD R17, R0, R22, R7 ;  /* 0x0000001600117224 */ /* 0x000fc800078e0207 */
[----:B-----5:R-:W-:-:S04]  /*0df0*/  IMAD.WIDE R14, R15, 0x4, R10 ;  /* 0x000000040f0e7825 */ /* 0x020fc800078e020a */
[----:B------:R-:W-:Y:S02]  /*0e00*/  IMAD.WIDE R16, R17, 0x4, R12 ;  /* 0x0000000411107825 */ /* 0x000fe400078e020c */
[----:B------:R-:W2:Y:S04]  /*0e10*/  LDG.E R14, desc[UR12][R14.64] ;  /* 0x0000000c0e0e7981 */ /* 0x000ea8000c1e1900 */
[----:B------:R-:W2:Y:S02]  /*0e20*/  LDG.E R17, desc[UR12][R16.64] ;  /* 0x0000000c10117981 */ /* 0x000ea4000c1e1900 */
[----:B--2---:R-:W-:-:S04]  /*0e30*/  IMAD R9, R14, R17, RZ ;  /* 0x000000110e097224 */ /* 0x004fc800078e02ff */
[----:B------:R-:W-:-:S05]  /*0e40*/  IMAD.HI R18, R9, 0x68c8c4ad, RZ ;  /* 0x68c8c4ad09127827 */ /* 0x000fca00078e02ff */
[----:B------:R-:W-:-:S04]  /*0e50*/  SHF.R.U32.HI R19, RZ, 0x1f, R18 ;  /* 0x0000001fff137819 */ /* 0x000fc80000011612 */
[----:B------:R-:W-:-:S05]  /*0e60*/  LEA.HI.SX32 R18, R18, R19, 0x14 ;  /* 0x0000001312127211 */ /* 0x000fca00078fa2ff */
[----:B------:R-:W-:-:S04]  /*0e70*/  IMAD R18, R18, -0x2717, R9 ;  /* 0xffffd8e912127824 */ /* 0x000fc800078e0209 */
[----:B------:R-:W-:-:S07]  /*0e80*/  IMAD.IADD R23, R23, 0x1, R18 ;  /* 0x0000000117177824 */ /* 0x000fce00078e0212 */
.L_x_4:
[----:B------:R-:W-:-:S05]  /*0e90*/  IMAD.HI R9, R23, 0x68c8c4ad, RZ ;  /* 0x68c8c4ad17097827 */ /* 0x000fca00078e02ff */
[----:B------:R-:W-:-:S04]  /*0ea0*/  SHF.R.U32.HI R14, RZ, 0x1f, R9 ;  /* 0x0000001fff0e7819 */ /* 0x000fc80000011609 */
[----:B------:R-:W-:-:S05]  /*0eb0*/  LEA.HI.SX32 R14, R9, R14, 0x14 ;  /* 0x0000000e090e7211 */ /* 0x000fca00078fa2ff */
[----:B------:R-:W-:-:S07]  /*0ec0*/  IMAD R23, R14, -0x2717, R23 ;  /* 0xffffd8e90e177824 */ /* 0x000fce00078e0217 */
.L_x_1:
[----:B------:R-:W0:Y:S01]  /*0ed0*/  LDC.64 R14, c[0x0][0x398] ;  /* 0x0000e600ff0e7b82 */ /* 0x000e220000000a00 */
[----:B------:R-:W-:Y:S01]  /*0ee0*/  IADD3 R5, PT, PT, R5, 0x400, RZ ;  /* 0x0000040005057810 */ /* 0x000fe20007ffe0ff */
[----:B------:R-:W-:Y:S01]  /*0ef0*/  IMAD R9, R0, R8, R7 ;  /* 0x0000000800097224 */ /* 0x000fe200078e0207 */
[----:B------:R-:W-:Y:S05]  /*0f00*/  WARPSYNC.ALL ;  /* 0x0000000000007948 */ /* 0x000fea0003800000 */
[----:B------:R-:W-:Y:S01]  /*0f10*/  ISETP.GE.AND P1, PT, R5, R2, PT ;  /* 0x000000020500720c */ /* 0x000fe20003f26270 */
[----:B0-----:R-:W-:-:S05]  /*0f20*/  IMAD.WIDE R8, R9, 0x4, R14 ;  /* 0x0000000409087825 */ /* 0x001fca00078e020e */
[----:B------:R0:W-:Y:S01]  /*0f30*/  STG.E desc[UR12][R8.64], R23 ;  /* 0x0000001708007986 */ /* 0x0001e2000c10190c */
[----:B------:R-:W-:Y:S06]  /*0f40*/  BAR.SYNC.DEFER_BLOCKING 0x0 ;  /* 0x0000000000007b1d */ /* 0x000fec0000010000 */
[----:B------:R-:W-:Y:S05]  /*0f50*/  @!P1 BRA `(.L_x_7) ;  /* 0xfffffff000a89947 */ /* 0x000fea000383ffff */
.L_x_0:
[----:B------:R-:W-:Y:S05]  /*0f60*/  WARPSYNC.ALL ;  /* 0x0000000000007948 */ /* 0x000fea0003800000 */
[----:B------:R-:W-:Y:S08]  /*0f70*/  BAR.SYNC.DEFER_BLOCKING 0x0 ;  /* 0x0000000000007b1d */ /* 0x000ff00000010000 */
[----:B------:R-:W1:Y:S02]  /*0f80*/  LDC.64 R2, c[0x0][0x380] ;  /* 0x0000e000ff027b82 */ /* 0x000e640000000a00 */
[----:B-1----:R-:W-:-:S06]  /*0f90*/  IADD3 R0, PT, PT, -R2, -0x2, R3 ;  /* 0xfffffffe02007810 */ /* 0x002fcc0007ffe103 */
[----:B------:R-:W-:Y:S01]  /*0fa0*/  BAR.SYNC.DEFER_BLOCKING 0x0 ;  /* 0x0000000000007b1d */ /* 0x000fe20000010000 */
[----:B------:R-:W-:-:S13]  /*0fb0*/  ISETP.GE.AND P0, PT, R0, 0x2, PT ;  /* 0x000000020000780c */ /* 0x000fda0003f06270 */
[----:B------:R-:W-:Y:S05]  /*0fc0*/  @!P0 EXIT ;  /* 0x000000000000894d */ /* 0x000fea0003800000 */
[----:B------:R-:W-:Y:S01]  /*0fd0*/  MOV R4, UR6 ;  /* 0x0000000600047c02 */ /* 0x000fe20008000f00 */
[----:B------:R-:W-:Y:S01]  /*0fe0*/  IMAD.U32 R5, RZ, RZ, UR7 ;  /* 0x00000007ff057e24 */ /* 0x000fe2000f8e00ff */
[----:B------:R-:W-:Y:S02]  /*0ff0*/  MOV R6, UR6 ;  /* 0x0000000600067c02 */ /* 0x000fe40008000f00 */
[----:B------:R-:W-:Y:S02]  /*1000*/  MOV R7, UR7 ;  /* 0x0000000700077c02 */ /* 0x000fe40008000f00 */
[----:B------:R1:W5:Y:S04]  /*1010*/  LDG.E R2, desc[UR12][R4.64] ;  /* 0x0000000c04027981 */ /* 0x000368000c1e1900 */
[----:B------:R1:W5:Y:S01]  /*1020*/  LDG.E R3, desc[UR12][R6.64+0x8] ;  /* 0x0000080c06037981 */ /* 0x000362000c1e1900 */
[----:B------:R-:W-:-:S05]  /*1030*/  UMOV UR11, 0x1 ;  /* 0x00000001000b7882 */ /* 0x000fca0000000000 */
.L_x_26:
[----:B------:R-:W-:-:S04]  /*1040*/  ULOP3.LUT UR8, UR11, 0x1, URZ, 0xc0, !UPT ;  /* 0x000000010b087892 */ /* 0x000fc8000f8ec0ff */
[----:B------:R-:W-:-:S09]  /*1050*/  UISETP.NE.U32.AND UP0, UPT, UR8, 0x1, UPT ;  /* 0x000000010800788c */ /* 0x000fd2000bf05070 */
[----:B0-2--5:R-:W-:Y:S05]  /*1060*/  BRA.U UP0, `(.L_x_8) ;  /* 0x0000000d00c87547 */ /* 0x025fea000b800000 */
[----:B------:R-:W-:-:S06]  /*1070*/  UIMAD.WIDE.U32 UR8, UR11, 0x4, UR6 ;  /* 0x000000040b0878a5 */ /* 0x000fcc000f8e0006 */
[----:B-1----:R-:W-:Y:S01]  /*1080*/  IMAD.U32 R6, RZ, RZ, UR8 ;  /* 0x00000008ff067e24 */ /* 0x002fe2000f8e00ff */
[----:B------:R-:W-:-:S05]  /*1090*/  MOV R7, UR9 ;  /* 0x0000000900077c02 */ /* 0x000fca0008000f00 */
[----:B------:R-:W2:Y:S01]  /*10a0*/  LDG.E R5, desc[UR12][R6.64+0x8] ;  /* 0x0000080c06057981 */ /* 0x000ea2000c1e1900 */
[----:B0-----:R-:W0:Y:S01]  /*10b0*/  S2R R9, SR_TID.X ;  /* 0x0000000000097919 */ /* 0x001e220000002100 */
[----:B--2--5:R-:W-:-:S05]  /*10c0*/  IMAD R4, R2, R5, RZ ;  /* 0x0000000502047224 */ /* 0x024fca00078e02ff */
[----:B0-----:R-:W-:-:S13]  /*10d0*/  ISETP.GE.AND P0, PT, R9, R4, PT ;  /* 0x000000040900720c */ /* 0x001fda0003f06270 */
[----:B------:R-:W-:Y:S05]  /*10e0*/  @P0 BRA `(.L_x_9) ;  /* 0x0000000c009c0947 */ /* 0x000fea0003800000 */
[----:B------:R-:W-:-:S06]  /*10f0*/  UIMAD.WIDE.U32 UR8, UR11, 0x8, UR4 ;  /* 0x000000080b0878a5 */ /* 0x000fcc000f8e0004 */
[----:B------:R-:W-:Y:S01]  /*1100*/  MOV R14, UR8 ;  /* 0x00000008000e7c02 */ /* 0x000fe20008000f00 */
[----:B------:R-:W-:-:S06]  /*1110*/  IMAD.U32 R15, RZ, RZ, UR9 ;  /* 0x00000009ff0f7e24 */ /* 0x000fcc000f8e00ff */
[----:B------:R-:W5:Y:S01]  /*1120*/  LDG.E.64 R14, desc[UR12][R14.64+0x8] ;  /* 0x0000080c0e0e7981 */ /* 0x000f62000c1e1b00 */
[----:B------:R-:W-:Y:S02]  /*1130*/  MOV R6, R9 ;  /* 0x0000000900067202 */ /* 0x000fe40000000f00 */
[C---:B------:R-:W-:Y:S02]  /*1140*/  LOP3.LUT R7, R3.reuse, 0x7, RZ, 0xc0, !PT ;  /* 0x0000000703077812 */ /* 0x040fe400078ec0ff */
[----:B------:R-:W-:-:S07]  /*1150*/  LOP3.LUT R8, R3, 0x7ffffff8, RZ, 0xc0, !PT ;  /* 0x7ffffff803087812 */ /* 0x000fce00078ec0ff */
.L_x_16:
[-C--:B------:R-:W-:Y:S02]  /*1160*/  IABS R9, R5.reuse ;  /* 0x0000000500097213 */ /* 0x080fe40000000000 */
[----:B------:R-:W-:Y:S02]  /*1170*/  IABS R17, R5 ;  /* 0x0000000500117213 */ /* 0x000fe40000000000 */
[----:B0-----:R-:W0:Y:S01]  /*1180*/  I2F.RP R12, R9 ;  /* 0x00000009000c7306 */ /* 0x001e220000209400 */
[----:B------:R-:W-:Y:S02]  /*1190*/  ISETP.GE.AND P1, PT, R6, RZ, PT ;  /* 0x000000ff0600720c */ /* 0x000fe40003f26270 */
[----:B------:R-:W-:Y:S02]  /*11a0*/  IADD3 R17, PT, PT, RZ, -R17, RZ ;  /* 0x80000011ff117210 */ /* 0x000fe40007ffe0ff */
[----:B------:R-:W-:-:S03]  /*11b0*/  MOV R23, RZ ;  /* 0x000000ff00177202 */ /* 0x000fc60000000f00 */
[----:B0-----:R-:W0:Y:S02]  /*11c0*/  MUFU.RCP R12, R12 ;  /* 0x0000000c000c7308 */ /* 0x001e240000001000 */
[----:B0-----:R-:W-:Y:S02]  /*11d0*/  IADD3 R10, PT, PT, R12, 0xffffffe, RZ ;  /* 0x0ffffffe0c0a7810 */ /* 0x001fe40007ffe0ff */
[----:B------:R-:W-:-:S04]  /*11e0*/  IABS R12, R6 ;  /* 0x00000006000c7213 */ /* 0x000fc80000000000 */
[----:B------:R0:W1:Y:S02]  /*11f0*/  F2I.FTZ.U32.TRUNC.NTZ R11, R10 ;  /* 0x0000000a000b7305 */ /* 0x000064000021f000 */
[----:B0-----:R-:W-:Y:S02]  /*1200*/  HFMA2 R10, -RZ, RZ, 0, 0 ;  /* 0x00000000ff0a7431 */ /* 0x001fe400000001ff */
[----:B-1----:R-:W-:-:S04]  /*1210*/  IMAD.MOV R16, RZ, RZ, -R11 ;  /* 0x000000ffff107224 */ /* 0x002fc800078e0a0b */
[----:B------:R-:W-:-:S04]  /*1220*/  IMAD R13, R16, R9, RZ ;  /* 0x00000009100d7224 */ /* 0x000fc800078e02ff */
[----:B------:R-:W-:Y:S01]  /*1230*/  IMAD.HI.U32 R11, R11, R13, R10 ;  /* 0x0000000d0b0b7227 */ /* 0x000fe200078e000a */
[----:B------:R-:W-:-:S05]  /*1240*/  LOP3.LUT R13, RZ, R5, RZ, 0x33, !PT ;  /* 0x00000005ff0d7212 */ /* 0x000fca00078e33ff */
[----:B------:R-:W-:-:S04]  /*1250*/  IMAD.HI.U32 R10, R11, R12, RZ ;  /* 0x0000000c0b0a7227 */ /* 0x000fc800078e00ff */
[----:B------:R-:W-:-:S05]  /*1260*/  IMAD R10, R10, R17, R12 ;  /* 0x000000110a0a7224 */ /* 0x000fca00078e020c */
[----:B------:R-:W-:-:S13]  /*1270*/  ISETP.GT.U32.AND P0, PT, R9, R10, PT ;  /* 0x0000000a0900720c */ /* 0x000fda0003f04070 */
[----:B------:R-:W-:-:S05]  /*1280*/  @!P0 IMAD.IADD R10, R10, 0x1, -R9 ;  /* 0x000000010a0a8824 */ /* 0x000fca00078e0a09 */
[----:B------:R-:W-:-:S13]  /*1290*/  ISETP.GT.U32.AND P0, PT, R9, R10, PT ;  /* 0x0000000a0900720c */ /* 0x000fda0003f04070 */
[----:B------:R-:W-:Y:S02]  /*12a0*/  @!P0 IADD3 R10, PT, PT, R10, -R9, RZ ;  /* 0x800000090a0a8210 */ /* 0x000fe40007ffe0ff */
[----:B------:R-:W-:Y:S02]  /*12b0*/  ISETP.NE.AND P0, PT, R5, RZ, PT ;  /* 0x000000ff0500720c */ /* 0x000fe40003f05270 */
        /* <DEDUP_REMOVED lines=12> */
[----:B------:R-:W-:Y:S02]  /*1380*/  @P1 IADD3 R11, PT, PT, R11, 0x1, RZ ;  /* 0x000000010b0b1810 */ /* 0x000fe40007ffe0ff */
[----:B------:R-:W-:-:S03]  /*1390*/  ISETP.GE.AND P1, PT, R3, 0x1, PT ;  /* 0x000000010300780c */ /* 0x000fc60003f26270 */
[----:B------:R-:W-:-:S05]  /*13a0*/  @!P3 IMAD.MOV R11, RZ, RZ, -R11 ;  /* 0x000000ffff0bb224 */ /* 0x000fca00078e0a0b */
[----:B------:R-:W-:-:S04]  /*13b0*/  SEL R12, R13, R11, !P0 ;  /* 0x0000000b0d0c7207 */ /* 0x000fc80004000000 */
[----:B------:R-:W-:Y:S01]  /*13c0*/  IADD3 R12, PT, PT, R12, -0x1, RZ ;  /* 0xffffffff0c0c7810 */ /* 0x000fe20007ffe0ff */
[----:B------:R-:W-:Y:S06]  /*13d0*/  @!P1 BRA `(.L_x_10) ;  /* 0x0000000800bc9947 */ /* 0x000fec0003800000 */
[----:B------:R-:W-:Y:S01]  /*13e0*/  ISETP.GE.U32.AND P0, PT, R3, 0x8, PT ;  /* 0x000000080300780c */ /* 0x000fe20003f06070 */
[----:B------:R-:W-:Y:S01]  /*13f0*/  IMAD R9, R12, R3, RZ ;  /* 0x000000030c097224 */ /* 0x000fe200078e02ff */
[----:B------:R-:W-:-:S11]  /*1400*/  CS2R R22, SRZ ;  /* 0x0000000000167805 */ /* 0x000fd6000001ff00 */
[----:B------:R-:W-:Y:S05]  /*1410*/  @!P0 BRA `(.L_x_11) ;  /* 0x0000000400448947 */ /* 0x000fea0003800000 */
[----:B------:R-:W-:Y:S01]  /*1420*/  LOP3.LUT R22, R3, 0x7ffffff8, RZ, 0xc0, !PT ;  /* 0x7ffffff803167812 */ /* 0x000fe200078ec0ff */
[----:B------:R-:W-:Y:S01]  /*1430*/  IMAD.MOV.U32 R23, RZ, RZ, RZ ;  /* 0x000000ffff177224 */ /* 0x000fe200078e00ff */
[----:B------:R-:W-:Y:S02]  /*1440*/  MOV R11, R9 ;  /* 0x00000009000b7202 */ /* 0x000fe40000000f00 */
[----:B------:R-:W-:Y:S01]  /*1450*/  MOV R13, R10 ;  /* 0x0000000a000d7202 */ /* 0x000fe20000000f00 */
[----:B------:R-:W-:-:S07]  /*1460*/  IMAD.MOV R22, RZ, RZ, -R22 ;  /* 0x000000ffff167224 */ /* 0x000fce00078e0a16 */
.L_x_12:
[----:B------:R-:W0:Y:S01]  /*1470*/  LDC.64 R16, c[0x0][0x398] ;  /* 0x0000e600ff107b82 */ /* 0x000e220000000a00 */
[----:B-----5:R-:W-:-:S05]  /*1480*/  IMAD.WIDE R18, R13, 0x4, R14 ;  /* 0x000000040d127825 */ /* 0x020fca00078e020e */
[----:B------:R-:W2:Y:S01]  /*1490*/  LDG.E R21, desc[UR12][R18.64] ;  /* 0x0000000c12157981 */ /* 0x000ea2000c1e1900 */
[----:B------:R-:W-:-:S05]  /*14a0*/  IMAD.WIDE R24, R5, 0x4, R18 ;  /* 0x0000000405187825 */ /* 0x000fca00078e0212 */
[----:B------:R-:W3:Y:S01]  /*14b0*/  LDG.E R26, desc[UR12][R24.64] ;  /* 0x0000000c181a7981 */ /* 0x000ee2000c1e1900 */
[----:B0-----:R-:W-:-:S05]  /*14c0*/  IMAD.WIDE R16, R11, 0x4, R16 ;  /* 0x000000040b107825 */ /* 0x001fca00078e0210 */
[----:B------:R-:W2:Y:S04]  /*14d0*/  LDG.E R20, desc[UR12][R16.64] ;  /* 0x0000000c10147981 */ /* 0x000ea8000c1e1900 */
[----:B------:R-:W3:Y:S01]  /*14e0*/  LDG.E R27, desc[UR12][R16.64+0x4] ;  /* 0x0000040c101b7981 */ /* 0x000ee2000c1e1900 */
[----:B--2---:R-:W-:-:S04]  /*14f0*/  IMAD R20, R20, R21, RZ ;  /* 0x0000001514147224 */ /* 0x004fc800078e02ff */
[----:B------:R-:W-:-:S04]  /*1500*/  IMAD.HI R21, R20, 0x68c8c4ad, RZ ;  /* 0x68c8c4ad14157827 */ /* 0x000fc800078e02ff */
[----:B---3--:R-:W-:Y:S01]  /*1510*/  IMAD R27, R27, R26, RZ ;  /* 0x0000001a1b1b7224 */ /* 0x008fe200078e02ff */
[----:B------:R-:W-:-:S04]  /*1520*/  SHF.R.U32.HI R26, RZ, 0x1f, R21 ;  /* 0x0000001fff1a7819 */ /* 0x000fc80000011615 */
[----:B------:R-:W-:Y:S01]  /*1530*/  LEA.HI.SX32 R21, R21, R26, 0x14 ;  /* 0x0000001a15157211 */ /* 0x000fe200078fa2ff */
[----:B------:R-:W-:-:S04]  /*1540*/  IMAD.HI R28, R27, 0x68c8c4ad, RZ ;  /* 0x68c8c4ad1b1c7827 */ /* 0x000fc800078e02ff */
[----:B------:R-:W-:Y:S01]  /*1550*/  IMAD R26, R21, -0x2717, R20 ;  /* 0xffffd8e9151a7824 */ /* 0x000fe200078e0214 */
[----:B------:R-:W-:Y:S01]  /*1560*/  SHF.R.U32.HI R19, RZ, 0x1f, R28 ;  /* 0x0000001fff137819 */ /* 0x000fe2000001161c */
[C---:B------:R-:W-:Y:S02]  /*1570*/  IMAD.WIDE R20, R5.reuse, 0x4, R24 ;  /* 0x0000000405147825 */ /* 0x040fe400078e0218 */
[----:B------:R-:W2:Y:S01]  /*1580*/  LDG.E R24, desc[UR12][R16.64+0x8] ;  /* 0x0000080c10187981 */ /* 0x000ea2000c1e1900 */
[----:B------:R-:W-:Y:S01]  /*1590*/  LEA.HI.SX32 R28, R28, R19, 0x14 ;  /* 0x000000131c1c7211 */ /* 0x000fe200078fa2ff */
[----:B------:R-:W-:Y:S02]  /*15a0*/  IMAD.WIDE R18, R5, 0x4, R20 ;  /* 0x0000000405127825 */ /* 0x000fe400078e0214 */
[----:B------:R-:W2:Y:S02]  /*15b0*/  LDG.E R25, desc[UR12][R20.64] ;  /* 0x0000000c14197981 */ /* 0x000ea4000c1e1900 */
[----:B------:R-:W-:-:S02]  /*15c0*/  IMAD R29, R28, -0x2717, R27 ;  /* 0xffffd8e91c1d7824 */ /* 0x000fc400078e021b */
[----:B------:R-:W3:Y:S04]  /*15d0*/  LDG.E R27, desc[UR12][R16.64+0xc] ;  /* 0x00000c0c101b7981 */ /* 0x000ee8000c1e1900 */
[----:B------:R-:W3:Y:S01]  /*15e0*/  LDG.E R28, desc[UR12][R18.64] ;  /* 0x0000000c121c7981 */ /* 0x000ee2000c1e1900 */
[----:B------:R-:W-:Y:S01]  /*15f0*/  IADD3 R23, PT, PT, R29, R26, R23 ;  /* 0x0000001a1d177210 */ /* 0x000fe20007ffe017 */
[----:B--2---:R-:W-:-:S04]  /*1600*/  IMAD R24, R24, R25, RZ ;  /* 0x0000001918187224 */ /* 0x004fc800078e02ff */
[----:B------:R-:W-:-:S04]  /*1610*/  IMAD.HI R25, R24, 0x68c8c4ad, RZ ;  /* 0x68c8c4ad18197827 */ /* 0x000fc800078e02ff */
[----:B---3--:R-:W-:Y:S01]  /*1620*/  IMAD R28, R27, R28, RZ ;  /* 0x0000001c1b1c7224 */ /* 0x008fe200078e02ff */
[----:B------:R-:W-:-:S03]  /*1630*/  SHF.R.U32.HI R26, RZ, 0x1f, R25 ;  /* 0x0000001fff1a7819 */ /* 0x000fc60000011619 */
[----:B------:R-:W-:Y:S01]  /*1640*/  IMAD.HI R20, R28, 0x68c8c4ad, RZ ;  /* 0x68c8c4ad1c147827 */ /* 0x000fe200078e02ff */
[----:B------:R-:W-:-:S03]  /*1650*/  LEA.HI.SX32 R29, R25, R26, 0x14 ;  /* 0x0000001a191d7211 */ /* 0x000fc600078fa2ff */
[----:B------:R-:W-:Y:S01]  /*1660*/  IMAD.WIDE R26, R5, 0x4, R18 ;  /* 0x00000004051a7825 */ /* 0x000fe200078e0212 */
[----:B------:R-:W-:-:S04]  /*1670*/  SHF.R.U32.HI R21, RZ, 0x1f, R20 ;  /* 0x0000001fff157819 */ /* 0x000fc80000011614 */
[----:B------:R-:W-:Y:S02]  /*1680*/  LEA.HI.SX32 R19, R20, R21, 0x14 ;  /* 0x0000001514137211 */ /* 0x000fe400078fa2ff */
[----:B------:R-:W2:Y:S04]  /*1690*/  LDG.E R21, desc[UR12][R16.64+0x10] ;  /* 0x0000100c10157981 */ /* 0x000ea8000c1e1900 */
[----:B------:R-:W2:Y:S01]  /*16a0*/  LDG.E R20, desc[UR12][R26.64] ;  /* 0x0000000c1a147981 */ /* 0x000ea2000c1e1900 */
[----:B------:R-:W-:Y:S02]  /*16b0*/  IMAD R29, R29, -0x2717, R24 ;  /* 0xffffd8e91d1d7824 */ /* 0x000fe400078e0218 */
[----:B------:R-:W-:Y:S02]  /*16c0*/  IMAD R28, R19, -0x2717, R28 ;  /* 0xffffd8e9131c7824 */ /* 0x000fe400078e021c */
[----:B------:R-:W-:-:S03]  /*16d0*/  IMAD.WIDE R24, R5, 0x4, R26 ;  /* 0x0000000405187825 */ /* 0x000fc600078e021a */
[----:B------:R-:W-:Y:S02]  /*16e0*/  IADD3 R28, PT, PT, R28, R29, R23 ;  /* 0x0000001d1c1c7210 */ /* 0x000fe40007ffe017 */
[----:B------:R-:W3:Y:S04]  /*16f0*/  LDG.E R23, desc[UR12][R16.64+0x14] ;  /* 0x0000140c10177981 */ /* 0x000ee8000c1e1900 */
[----:B------:R2:W3:Y:S01]  /*1700*/  LDG.E R29, desc[UR12][R24.64] ;  /* 0x0000000c181d7981 */ /* 0x0004e2000c1e1900 */
[----:B------:R-:W-:-:S04]  /*1710*/  IMAD.WIDE R18, R5, 0x4, R24 ;  /* 0x0000000405127825 */ /* 0x000fc800078e0218 */
[----:B--2---:R-:W-:-:S04]  /*1720*/  IMAD R24, R21, R20, RZ ;  /* 0x0000001415187224 */ /* 0x004fc800078e02ff */
[----:B------:R-:W-:-:S05]  /*1730*/  IMAD.HI R26, R24, 0x68c8c4ad, RZ ;  /* 0x68c8c4ad181a7827 */ /* 0x000fca00078e02ff */
[----:B------:R-:W-:Y:S01]  /*1740*/  SHF.R.U32.HI R27, RZ, 0x1f, R26 ;  /* 0x0000001fff1b7819 */ /* 0x000fe2000001161a */
[----:B---3--:R-:W-:-:S03]  /*1750*/  IMAD R23, R23, R29, RZ ;  /* 0x0000001d17177224 */ /* 0x008fc600078e02ff */
[----:B------:R-:W-:Y:S01]  /*1760*/  LEA.HI.SX32 R27, R26, R27, 0x14 ;  /* 0x0000001b1a1b7211 */ /* 0x000fe200078fa2ff */
[----:B------:R-:W-:-:S04]  /*1770*/  IMAD.HI R26, R23, 0x68c8c4ad, RZ ;  /* 0x68c8c4ad171a7827 */ /* 0x000fc800078e02ff */
[----:B------:R-:W-:Y:S01]  /*1780*/  IMAD R25, R27, -0x2717, R24 ;  /* 0xffffd8e91b197824 */ /* 0x000fe200078e0218 */
[----:B------:R-:W-:Y:S01]  /*1790*/  SHF.R.U32.HI R27, RZ, 0x1f, R26 ;  /* 0x0000001fff1b7819 */ /* 0x000fe2000001161a */
[----:B------:R-:W-:Y:S02]  /*17a0*/  IMAD.WIDE R20, R5, 0x4, R18 ;  /* 0x0000000405147825 */ /* 0x000fe400078e0212 */
[----:B------:R-:W2:Y:S01]  /*17b0*/  LDG.E R18, desc[UR12][R18.64] ;  /* 0x0000000c12127981 */ /* 0x000ea2000c1e1900 */
[----:B------:R-:W-:-:S03]  /*17c0*/  LEA.HI.SX32 R24, R26, R27, 0x14 ;  /* 0x0000001b1a187211 */ /* 0x000fc600078fa2ff */
[----:B------:R-:W3:Y:S04]  /*17d0*/  LDG.E R20, desc[UR12][R20.64] ;  /* 0x0000000c14147981 */ /* 0x000ee8000c1e1900 */
[----:B------:R-:W2:Y:S04]  /*17e0*/  LDG.E R27, desc[UR12][R16.64+0x18] ;  /* 0x0000180c101b7981 */ /* 0x000ea8000c1e1900 */
[----:B------:R-:W3:Y:S01]  /*17f0*/  LDG.E R19, desc[UR12][R16.64+0x1c] ;  /* 0x00001c0c10137981 */ /* 0x000ee2000c1e1900 */
[----:B------:R-:W-:-:S04]  /*1800*/  IADD3 R22, PT, PT, R22, 0x8, RZ ;  /* 0x0000000816167810 */ /* 0x000fc80007ffe0ff */
[----:B------:R-:W-:Y:S01]  /*1810*/  ISETP.NE.AND P0, PT, R22, RZ, PT ;  /* 0x000000ff1600720c */ /* 0x000fe20003f05270 */
[----:B------:R-:W-:Y:S01]  /*1820*/  IMAD R24, R24, -0x2717, R23 ;  /* 0xffffd8e918187824 */ /* 0x000fe200078e0217 */
[----:B------:R-:W-:-:S04]  /*1830*/  LEA R13, R5, R13, 0x3 ;  /* 0x0000000d050d7211 */ /* 0x000fc800078e18ff */
[----:B------:R-:W-:Y:S01]  /*1840*/  IADD3 R24, PT, PT, R24, R25, R28 ;  /* 0x0000001918187210 */ /* 0x000fe20007ffe01c */
[----:B------:R-:W-:Y:S02]  /*1850*/  VIADD R11, R11, 0x8 ;  /* 0x000000080b0b7836 */ /* 0x000fe40000000000 */
[----:B--2---:R-:W-:Y:S02]  /*1860*/  IMAD R18, R27, R18, RZ ;  /* 0x000000121b127224 */ /* 0x004fe400078e02ff */
        /* <DEDUP_REMOVED lines=11> */
[----:B------:R-:W-:-:S07]  /*1920*/  MOV R22, R8 ;  /* 0x0000000800167202 */ /* 0x000fce0000000f00 */
.L_x_11:
[----:B------:R-:W-:-:S13]  /*1930*/  ISETP.NE.AND P0, PT, R7, RZ, PT ;  /* 0x000000ff0700720c */ /* 0x000fda0003f05270 */
[----:B------:R-:W-:Y:S05]  /*1940*/  @!P0 BRA `(.L_x_13) ;  /* 0x0000000400508947 */ /* 0x000fea0003800000 */
[----:B------:R-:W-:-:S04]  /*1950*/  IADD3 R11, PT, PT, R7, -0x1, RZ ;  /* 0xffffffff070b7810 */ /* 0x000fc80007ffe0ff */
[----:B------:R-:W-:-:S13]  /*1960*/  ISETP.GE.U32.AND P0, PT, R11, 0x3, PT ;  /* 0x000000030b00780c */ /* 0x000fda0003f06070 */
[----:B------:R-:W-:Y:S05]  /*1970*/  @!P0 BRA `(.L_x_14) ;  /* 0x00000000009c8947 */ /* 0x000fea0003800000 */
[----:B------:R-:W0:Y:S01]  /*1980*/  LDC.64 R20, c[0x0][0x398] ;  /* 0x0000e600ff147b82 */ /* 0x000e220000000a00 */
[----:B------:R-:W-:Y:S02]  /*1990*/  IMAD R27, R5, R22, R10 ;  /* 0x00000016051b7224 */ /* 0x000fe400078e020a */
[----:B------:R-:W-:Y:S02]  /*19a0*/  IMAD.IADD R11, R9, 0x1, R22 ;  /* 0x00000001090b7824 */ /* 0x000fe400078e0216 */
[----:B-----5:R-:W-:-:S04]  /*19b0*/  IMAD.WIDE R26, R27, 0x4, R14 ;  /* 0x000000041b1a7825 */ /* 0x020fc800078e020e */
[C---:B------:R-:W-:Y:S02]  /*19c0*/  IMAD.WIDE R24, R5.reuse, 0x4, R26 ;  /* 0x0000000405187825 */ /* 0x040fe400078e021a */
[----:B------:R-:W2:Y:S02]  /*19d0*/  LDG.E R26, desc[UR12][R26.64] ;  /* 0x0000000c1a1a7981 */ /* 0x000ea4000c1e1900 */
[----:B------:R-:W-:Y:S02]  /*19e0*/  IMAD.WIDE R18, R5, 0x4, R24 ;  /* 0x0000000405127825 */ /* 0x000fe400078e0218 */
[----:B------:R-:W3:Y:S02]  /*19f0*/  LDG.E R24, desc[UR12][R24.64] ;  /* 0x0000000c18187981 */ /* 0x000ee4000c1e1900 */
[----:B0-----:R-:W-:-:S04]  /*1a00*/  IMAD.WIDE R20, R11, 0x4, R20 ;  /* 0x000000040b147825 */ /* 0x001fc800078e0214 */
[----:B------:R-:W-:Y:S01]  /*1a10*/  IMAD.WIDE R16, R5, 0x4, R18 ;  /* 0x0000000405107825 */ /* 0x000fe200078e0212 */
[----:B------:R-:W3:Y:S04]  /*1a20*/  LDG.E R13, desc[UR12][R20.64+0x4] ;  /* 0x0000040c140d7981 */ /* 0x000ee8000c1e1900 */
[----:B------:R-:W2:Y:S04]  /*1a30*/  LDG.E R11, desc[UR12][R20.64] ;  /* 0x0000000c140b7981 */ /* 0x000ea8000c1e1900 */
[----:B------:R-:W4:Y:S04]  /*1a40*/  LDG.E R18, desc[UR12][R18.64] ;  /* 0x0000000c12127981 */ /* 0x000f28000c1e1900 */
[----:B------:R0:W4:Y:S04]  /*1a50*/  LDG.E R16, desc[UR12][R16.64] ;  /* 0x0000000c10107981 */ /* 0x000128000c1e1900 */
[----:B------:R-:W4:Y:S04]  /*1a60*/  LDG.E R29, desc[UR12][R20.64+0x8] ;  /* 0x0000080c141d7981 */ /* 0x000f28000c1e1900 */
[----:B------:R-:W4:Y:S01]  /*1a70*/  LDG.E R25, desc[UR12][R20.64+0xc] ;  /* 0x00000c0c14197981 */ /* 0x000f22000c1e1900 */
[----:B------:R-:W-:Y:S01]  /*1a80*/  IADD3 R22, PT, PT, R22, 0x4, RZ ;  /* 0x0000000416167810 */ /* 0x000fe20007ffe0ff */
[----:B---3--:R-:W-:-:S02]  /*1a90*/  IMAD R13, R13, R24, RZ ;  /* 0x000000180d0d7224 */ /* 0x008fc400078e02ff */
[----:B--2---:R-:W-:Y:S02]  /*1aa0*/  IMAD R11, R11, R26, RZ ;  /* 0x0000001a0b0b7224 */ /* 0x004fe400078e02ff */
        /* <DEDUP_REMOVED lines=20> */
.L_x_14:
[----:B------:R-:W-:-:S13]  /*1bf0*/  LOP3.LUT P0, R13, R3, 0x3, RZ, 0xc0, !PT ;  /* 0x00000003030d7812 */ /* 0x000fda000780c0ff */
[----:B------:R-:W-:Y:S05]  /*1c00*/  @!P0 BRA `(.L_x_13) ;  /* 0x0000000000a08947 */ /* 0x000fea0003800000 */
[----:B------:R-:W-:Y:S02]  /*1c10*/  ISETP.NE.AND P0, PT, R13, 0x1, PT ;  /* 0x000000010d00780c */ /* 0x000fe40003f05270 */
[----:B------:R-:W-:-:S04]  /*1c20*/  LOP3.LUT R11, R3, 0x1, RZ, 0xc0, !PT ;  /* 0x00000001030b7812 */ /* 0x000fc800078ec0ff */
[----:B------:R-:W-:-:S07]  /*1c30*/  ISETP.NE.U32.AND P1, PT, R11, 0x1, PT ;  /* 0x000000010b00780c */ /* 0x000fce0003f25070 */
[----:B------:R-:W-:Y:S06]  /*1c40*/  @!P0 BRA `(.L_x_15) ;  /* 0x0000000000588947 */ /* 0x000fec0003800000 */
[----:B------:R-:W0:Y:S01]  /*1c50*/  LDC.64 R20, c[0x0][0x398] ;  /* 0x0000e600ff147b82 */ /* 0x000e220000000a00 */
[-C--:B------:R-:W-:Y:S01]  /*1c60*/  IMAD R19, R5, R22.reuse, R10 ;  /* 0x0000001605137224 */ /* 0x080fe200078e020a */
[----:B------:R-:W-:-:S03]  /*1c70*/  IADD3 R11, PT, PT, R9, R22, RZ ;  /* 0x00000016090b7210 */ /* 0x000fc60007ffe0ff */
[----:B-----5:R-:W-:-:S04]  /*1c80*/  IMAD.WIDE R18, R19, 0x4, R14 ;  /* 0x0000000413127825 */ /* 0x020fc800078e020e */
[----:B------:R-:W-:Y:S02]  /*1c90*/  IMAD.WIDE R16, R5, 0x4, R18 ;  /* 0x0000000405107825 */ /* 0x000fe400078e0212 */
[----:B------:R-:W2:Y:S04]  /*1ca0*/  LDG.E R18, desc[UR12][R18.64] ;  /* 0x0000000c12127981 */ /* 0x000ea8000c1e1900 */
[----:B------:R-:W3:Y:S01]  /*1cb0*/  LDG.E R16, desc[UR12][R16.64] ;  /* 0x0000000c10107981 */ /* 0x000ee2000c1e1900 */
[----:B0-----:R-:W-:-:S05]  /*1cc0*/  IMAD.WIDE R20, R11, 0x4, R20 ;  /* 0x000000040b147825 */ /* 0x001fca00078e0214 */
[----:B------:R-:W2:Y:S04]  /*1cd0*/  LDG.E R11, desc[UR12][R20.64] ;  /* 0x0000000c140b7981 */ /* 0x000ea8000c1e1900 */
[----:B------:R-:W3:Y:S01]  /*1ce0*/  LDG.E R13, desc[UR12][R20.64+0x4] ;  /* 0x0000040c140d7981 */ /* 0x000ee2000c1e1900 */
        /* <DEDUP_REMOVED lines=12> */
.L_x_15:
[----:B------:R-:W-:Y:S05]  /*1db0*/  @P1 BRA `(.L_x_13) ;  /* 0x0000000000341947 */ /* 0x000fea0003800000 */
[----:B------:R-:W0:Y:S01]  /*1dc0*/  LDC.64 R16, c[0x0][0x398] ;  /* 0x0000e600ff107b82 */ /* 0x000e220000000a00 */
[-C--:B------:R-:W-:Y:S01]  /*1dd0*/  IADD3 R9, PT, PT, R9, R22.reuse, RZ ;  /* 0x0000001609097210 */ /* 0x080fe20007ffe0ff */
[----:B------:R-:W-:-:S04]  /*1de0*/  IMAD R19, R5, R22, R10 ;  /* 0x0000001605137224 */ /* 0x000fc800078e020a */
[----:B-----5:R-:W-:-:S06]  /*1df0*/  IMAD.WIDE R18, R19, 0x4, R14 ;  /* 0x0000000413127825 */ /* 0x020fcc00078e020e */
[----:B------:R-:W2:Y:S01]  /*1e00*/  LDG.E R19, desc[UR12][R18.64] ;  /* 0x0000000c12137981 */ /* 0x000ea2000c1e1900 */
[----:B0-----:R-:W-:-:S06]  /*1e10*/  IMAD.WIDE R16, R9, 0x4, R16 ;  /* 0x0000000409107825 */ /* 0x001fcc00078e0210 */
[----:B------:R-:W2:Y:S02]  /*1e20*/  LDG.E R16, desc[UR12][R16.64] ;  /* 0x0000000c10107981 */ /* 0x000ea4000c1e1900 */
[----:B--2---:R-:W-:-:S04]  /*1e30*/  IMAD R9, R16, R19, RZ ;  /* 0x0000001310097224 */ /* 0x004fc800078e02ff */
[----:B------:R-:W-:-:S05]  /*1e40*/  IMAD.HI R11, R9, 0x68c8c4ad, RZ ;  /* 0x68c8c4ad090b7827 */ /* 0x000fca00078e02ff */
[----:B------:R-:W-:-:S04]  /*1e50*/  SHF.R.U32.HI R20, RZ, 0x1f, R11 ;  /* 0x0000001fff147819 */ /* 0x000fc8000001160b */
[----:B------:R-:W-:-:S05]  /*1e60*/  LEA.HI.SX32 R20, R11, R20, 0x14 ;  /* 0x000000140b147211 */ /* 0x000fca00078fa2ff */
[----:B------:R-:W-:-:S05]  /*1e70*/  IMAD R20, R20, -0x2717, R9 ;  /* 0xffffd8e914147824 */ /* 0x000fca00078e0209 */
[----:B------:R-:W-:-:S07]  /*1e80*/  IADD3 R23, PT, PT, R23, R20, RZ ;  /* 0x0000001417177210 */ /* 0x000fce0007ffe0ff */
.L_x_13:
[----:B------:R-:W-:-:S05]  /*1e90*/  IMAD.HI R9, R23, 0x68c8c4ad, RZ ;  /* 0x68c8c4ad17097827 */ /* 0x000fca00078e02ff */
[----:B------:R-:W-:-:S04]  /*1ea0*/  SHF.R.U32.HI R16, RZ, 0x1f, R9 ;  /* 0x0000001fff107819 */ /* 0x000fc80000011609 */
[----:B------:R-:W-:-:S05]  /*1eb0*/  LEA.HI.SX32 R16, R9, R16, 0x14 ;  /* 0x0000001009107211 */ /* 0x000fca00078fa2ff */
[----:B------:R-:W-:-:S07]  /*1ec0*/  IMAD R23, R16, -0x2717, R23 ;  /* 0xffffd8e910177824 */ /* 0x000fce00078e0217 */
.L_x_10:
[----:B------:R-:W0:Y:S01]  /*1ed0*/  LDC.64 R16, c[0x0][0x3a0] ;  /* 0x0000e800ff107b82 */ /* 0x000e220000000a00 */
[----:B------:R-:W-:Y:S01]  /*1ee0*/  VIADD R6, R6, 0x400 ;  /* 0x0000040006067836 */ /* 0x000fe20000000000 */
[----:B------:R-:W-:Y:S05]  /*1ef0*/  WARPSYNC.ALL ;  /* 0x0000000000007948 */ /* 0x000fea0003800000 */
[----:B------:R-:W-:Y:S01]  /*1f00*/  ISETP.GE.AND P0, PT, R6, R4, PT ;  /* 0x000000040600720c */ /* 0x000fe20003f06270 */
[----:B------:R-:W-:-:S04]  /*1f10*/  IMAD R11, R5, R12, R10 ;  /* 0x0000000c050b7224 */ /* 0x000fc800078e020a */
[----:B0-----:R-:W-:-:S05]  /*1f20*/  IMAD.WIDE R10, R11, 0x4, R16 ;  /* 0x000000040b0a7825 */ /* 0x001fca00078e0210 */
[----:B------:R0:W-:Y:S01]  /*1f30*/  STG.E desc[UR12][R10.64], R23 ;  /* 0x000000170a007986 */ /* 0x0001e2000c10190c */
[----:B------:R-:W-:Y:S06]  /*1f40*/  BAR.SYNC.DEFER_BLOCKING 0x0 ;  /* 0x0000000000007b1d */ /* 0x000fec0000010000 */
[----:B------:R-:W-:Y:S05]  /*1f50*/  @!P0 BRA `(.L_x_16) ;  /* 0xfffffff000808947 */ /* 0x000fea000383ffff */
.L_x_9:
[----:B------:R-:W-:Y:S05]  /*1f60*/  WARPSYNC.ALL ;  /* 0x0000000000007948 */ /* 0x000fea0003800000 */
[----:B------:R-:W-:Y:S06]  /*1f70*/  BAR.SYNC.DEFER_BLOCKING 0x0 ;  /* 0x0000000000007b1d */ /* 0x000fec0000010000 */
[----:B------:R-:W-:Y:S05]  /*1f80*/  BRA `(.L_x_17) ;  /* 0x0000000c00bc7947 */ /* 0x000fea0003800000 */
.L_x_8:
[----:B------:R-:W-:-:S06]  /*1f90*/  UIMAD.WIDE.U32 UR8, UR11, 0x4, UR6 ;  /* 0x000000040b0878a5 */ /* 0x000fcc000f8e0006 */
[----:B-1----:R-:W-:Y:S02]  /*1fa0*/  MOV R6, UR8 ;  /* 0x0000000800067c02 */ /* 0x002fe40008000f00 */
[----:B------:R-:W-:-:S05]  /*1fb0*/  MOV R7, UR9 ;  /* 0x0000000900077c02 */ /* 0x000fca0008000f00 */
[----:B------:R-:W2:Y:S01]  /*1fc0*/  LDG.E R5, desc[UR12][R6.64+0x8] ;  /* 0x0000080c06057981 */ /* 0x000ea2000c1e1900 */
[----:B0-----:R-:W0:Y:S01]  /*1fd0*/  S2R R9, SR_TID.X ;  /* 0x0000000000097919 */ /* 0x001e220000002100 */
[----:B--2--5:R-:W-:-:S05]  /*1fe0*/  IMAD R4, R2, R5, RZ ;  /* 0x0000000502047224 */ /* 0x024fca00078e02ff */
[----:B0-----:R-:W-:-:S13]  /*1ff0*/  ISETP.GE.AND P0, PT, R9, R4, PT ;  /* 0x000000040900720c */ /* 0x001fda0003f06270 */
[----:B------:R-:W-:Y:S05]  /*2000*/  @P0 BRA `(.L_x_18) ;  /* 0x0000000c00940947 */ /* 0x000fea0003800000 */
[----:B------:R-:W-:-:S06]  /*2010*/  UIMAD.WIDE.U32 UR8, UR11, 0x8, UR4 ;  /* 0x000000080b0878a5 */ /* 0x000fcc000f8e0004 */
[----:B------:R-:W-:Y:S01]  /*2020*/  IMAD.U32 R14, RZ, RZ, UR8 ;  /* 0x00000008ff0e7e24 */ /* 0x000fe2000f8e00ff */
[----:B------:R-:W-:-:S06]  /*2030*/  MOV R15, UR9 ;  /* 0x00000009000f7c02 */ /* 0x000fcc0008000f00 */
[----:B------:R-:W5:Y:S01]  /*2040*/  LDG.E.64 R14, desc[UR12][R14.64+0x8] ;  /* 0x0000080c0e0e7981 */ /* 0x000f62000c1e1b00 */
[----:B------:R-:W-:Y:S02]  /*2050*/  MOV R6, R9 ;  /* 0x0000000900067202 */ /* 0x000fe40000000f00 */
[C---:B------:R-:W-:Y:S02]  /*2060*/  LOP3.LUT R7, R3.reuse, 0x7, RZ, 0xc0, !PT ;  /* 0x0000000703077812 */ /* 0x040fe400078ec0ff */
[----:B------:R-:W-:-:S07]  /*2070*/  LOP3.LUT R8, R3, 0x7ffffff8, RZ, 0xc0, !PT ;  /* 0x7ffffff803087812 */ /* 0x000fce00078ec0ff */
.L_x_25:
[-C--:B------:R-:W-:Y:S02]  /*2080*/  IABS R9, R5.reuse ;  /* 0x0000000500097213 */ /* 0x080fe40000000000 */
[----:B------:R-:W-:Y:S02]  /*2090*/  IABS R17, R5 ;  /* 0x0000000500117213 */ /* 0x000fe40000000000 */
[----:B0-----:R-:W0:Y:S01]  /*20a0*/  I2F.RP R12, R9 ;  /* 0x00000009000c7306 */ /* 0x001e220000209400 */
[----:B------:R-:W-:Y:S02]  /*20b0*/  ISETP.GE.AND P1, PT, R6, RZ, PT ;  /* 0x000000ff0600720c */ /* 0x000fe40003f26270 */
[----:B------:R-:W-:-:S05]  /*20c0*/  IADD3 R17, PT, PT, RZ, -R17, RZ ;  /* 0x80000011ff117210 */ /* 0x000fca0007ffe0ff */
[----:B0-----:R-:W0:Y:S02]  /*20d0*/  MUFU.RCP R12, R12 ;  /* 0x0000000c000c7308 */ /* 0x001e240000001000 */
[----:B0-----:R-:W-:Y:S01]  /*20e0*/  VIADD R10, R12, 0xffffffe ;  /* 0x0ffffffe0c0a7836 */ /* 0x001fe20000000000 */
[----:B------:R-:W-:-:S05]  /*20f0*/  IABS R12, R6 ;  /* 0x00000006000c7213 */ /* 0x000fca0000000000 */
[----:B------:R0:W1:Y:S02]  /*2100*/  F2I.FTZ.U32.TRUNC.NTZ R11, R10 ;  /* 0x0000000a000b7305 */ /* 0x000064000021f000 */
[----:B0-----:R-:W-:Y:S01]  /*2110*/  IMAD.MOV.U32 R10, RZ, RZ, RZ ;  /* 0x000000ffff0a7224 */ /* 0x001fe200078e00ff */
[----:B-1----:R-:W-:-:S05]  /*2120*/  IADD3 R16, PT, PT, RZ, -R11, RZ ;  /* 0x8000000bff107210 */ /* 0x002fca0007ffe0ff */
        /* <DEDUP_REMOVED lines=8> */
[----:B------:R-:W-:Y:S02]  /*21b0*/  @!P0 IADD3 R10, PT, PT, R10, -R9, RZ ;  /* 0x800000090a0a8210 */ /* 0x000fe40007ffe0ff */
[----:B------:R-:W-:-:S03]  /*21c0*/  ISETP.NE.AND P0, PT, R5, RZ, PT ;  /* 0x000000ff0500720c */ /* 0x000fc60003f05270 */
[----:B------:R-:W-:-:S05]  /*21d0*/  @!P1 IMAD.MOV R10, RZ, RZ, -R10 ;  /* 0x000000ffff0a9224 */ /* 0x000fca00078e0a0a */
        /* <DEDUP_REMOVED lines=8> */
[-C--:B------:R-:W-:Y:S02]  /*2260*/  @!P2 IADD3 R16, PT, PT, R16, -R9.reuse, RZ ;  /* 0x800000091010a210 */ /* 0x080fe40007ffe0ff */
[----:B------:R-:W-:Y:S02]  /*2270*/  @!P2 IADD3 R11, PT, PT, R11, 0x1, RZ ;  /* 0x000000010b0ba810 */ /* 0x000fe40007ffe0ff */
[----:B------:R-:W-:-:S13]  /*2280*/  ISETP.GE.U32.AND P1, PT, R16, R9, PT ;  /* 0x000000091000720c */ /* 0x000fda0003f26070 */
[----:B------:R-:W-:Y:S01]  /*2290*/  @P1 VIADD R11, R11, 0x1 ;  /* 0x000000010b0b1836 */ /* 0x000fe20000000000 */
[----:B------:R-:W-:-:S04]  /*22a0*/  ISETP.GE.AND P1, PT, R3, 0x1, PT ;  /* 0x000000010300780c */ /* 0x000fc80003f26270 */
[----:B------:R-:W-:-:S04]  /*22b0*/  @!P3 IADD3 R11, PT, PT, -R11, RZ, RZ ;  /* 0x000000ff0b0bb210 */ /* 0x000fc80007ffe1ff */
[----:B------:R-:W-:Y:S01]  /*22c0*/  SEL R12, R13, R11, !P0 ;  /* 0x0000000b0d0c7207 */ /* 0x000fe20004000000 */
[----:B------:R-:W-:-:S04]  /*22d0*/  HFMA2 R13, -RZ, RZ, 0, 0 ;  /* 0x00000000ff0d7431 */ /* 0x000fc800000001ff */
[----:B------:R-:W-:Y:S01]  /*22e0*/  VIADD R12, R12, 0xffffffff ;  /* 0xffffffff0c0c7836 */ /* 0x000fe20000000000 */
[----:B------:R-:W-:Y:S06]  /*22f0*/  @!P1 BRA `(.L_x_19) ;  /* 0x0000000800b49947 */ /* 0x000fec0003800000 */
[----:B------:R-:W-:Y:S01]  /*2300*/  ISETP.GE.U32.AND P0, PT, R3, 0x8, PT ;  /* 0x000000080300780c */ /* 0x000fe20003f06070 */
[----:B------:R-:W-:Y:S01]  /*2310*/  IMAD R9, R12, R3, RZ ;  /* 0x000000030c097224 */ /* 0x000fe200078e02ff */
[----:B------:R-:W-:Y:S02]  /*2320*/  MOV R24, RZ ;  /* 0x000000ff00187202 */ /* 0x000fe40000000f00 */
[----:B------:R-:W-:-:S09]  /*2330*/  MOV R13, RZ ;  /* 0x000000ff000d7202 */ /* 0x000fd20000000f00 */
[----:B------:R-:W-:Y:S05]  /*2340*/  @!P0 BRA `(.L_x_20) ;  /* 0x0000000400388947 */ /* 0x000fea0003800000 */
[----:B------:R-:W-:Y:S01]  /*2350*/  IMAD.MOV.U32 R24, RZ, RZ, RZ ;  /* 0x000000ffff187224 */ /* 0x000fe200078e00ff */
[----:B------:R-:W-:-:S07]  /*2360*/  MOV R13, RZ ;  /* 0x000000ff000d7202 */ /* 0x000fce0000000f00 */
.L_x_21:
[----:B------:R-:W0:Y:S01]  /*2370*/  LDC.64 R16, c[0x0][0x3a0] ;  /* 0x0000e800ff107b82 */ /* 0x000e220000000a00 */
[-C--:B------:R-:W-:Y:S01]  /*2380*/  IADD3 R11, PT, PT, R9, R24.reuse, RZ ;  /* 0x00000018090b7210 */ /* 0x080fe20007ffe0ff */
[----:B------:R-:W-:-:S04]  /*2390*/  IMAD R19, R5, R24, R10 ;  /* 0x0000001805137224 */ /* 0x000fc800078e020a */
        /* <DEDUP_REMOVED lines=9> */
[----:B------:R-:W-:Y:S01]  /*2430*/  IMAD.WIDE R22, R5, 0x4, R20 ;  /* 0x0000000405167825 */ /* 0x000fe200078e0214 */
[----:B------:R-:W-:-:S03]  /*2440*/  SHF.R.U32.HI R27, RZ, 0x1f, R26 ;  /* 0x0000001fff1b7819 */ /* 0x000fc6000001161a */
[----:B---3--:R-:W-:Y:S01]  /*2450*/  IMAD R25, R25, R28, RZ ;  /* 0x0000001c19197224 */ /* 0x008fe200078e02ff */
[----:B------:R-:W-:Y:S01]  /*2460*/  LEA.HI.SX32 R28, R26, R27, 0x14 ;  /* 0x0000001b1a1c7211 */ /* 0x000fe200078fa2ff */
[----:B------:R-:W2:Y:S04]  /*2470*/  LDG.E R19, desc[UR12][R22.64] ;  /* 0x0000000c16137981 */ /* 0x000ea8000c1e1900 */
[----:B------:R-:W2:Y:S01]  /*2480*/  LDG.E R26, desc[UR12][R16.64+0x8] ;  /* 0x0000080c101a7981 */ /* 0x000ea2000c1e1900 */
[----:B------:R-:W-:-:S04]  /*2490*/  IMAD.HI R27, R25, 0x68c8c4ad, RZ ;  /* 0x68c8c4ad191b7827 */ /* 0x000fc800078e02ff */
[----:B------:R-:W-:Y:S01]  /*24a0*/  IMAD R18, R28, -0x2717, R11 ;  /* 0xffffd8e91c127824 */ /* 0x000fe200078e020b */
[----:B------:R-:W-:Y:S01]  /*24b0*/  SHF.R.U32.HI R28, RZ, 0x1f, R27 ;  /* 0x0000001fff1c7819 */ /* 0x000fe2000001161b */
[----:B------:R-:W-:Y:S01]  /*24c0*/  IMAD.WIDE R20, R5, 0x4, R22 ;  /* 0x0000000405147825 */ /* 0x000fe200078e0216 */
[----:B------:R-:W3:Y:S02]  /*24d0*/  LDG.E R11, desc[UR12][R16.64+0xc] ;  /* 0x00000c0c100b7981 */ /* 0x000ee4000c1e1900 */
[----:B------:R-:W-:Y:S02]  /*24e0*/  LEA.HI.SX32 R27, R27, R28, 0x14 ;  /* 0x0000001c1b1b7211 */ /* 0x000fe400078fa2ff */
[----:B------:R-:W3:Y:S03]  /*24f0*/  LDG.E R28, desc[UR12][R20.64] ;  /* 0x0000000c141c7981 */ /* 0x000ee6000c1e1900 */
[----:B------:R-:W-:Y:S01]  /*2500*/  IMAD R27, R27, -0x2717, R25 ;  /* 0xffffd8e91b1b7824 */ /* 0x000fe200078e0219 */
[----:B------:R-:W4:Y:S04]  /*2510*/  LDG.E R22, desc[UR12][R16.64+0x10] ;  /* 0x0000100c10167981 */ /* 0x000f28000c1e1900 */
[----:B------:R-:W-:Y:S01]  /*2520*/  IADD3 R13, PT, PT, R27, R18, R13 ;  /* 0x000000121b0d7210 */ /* 0x000fe20007ffe00d */
[----:B--2---:R-:W-:-:S02]  /*2530*/  IMAD R26, R26, R19, RZ ;  /* 0x000000131a1a7224 */ /* 0x004fc400078e02ff */
[----:B------:R-:W-:-:S04]  /*2540*/  IMAD.WIDE R18, R5, 0x4, R20 ;  /* 0x0000000405127825 */ /* 0x000fc800078e0214 */
[----:B------:R-:W-:Y:S01]  /*2550*/  IMAD.HI R25, R26, 0x68c8c4ad, RZ ;  /* 0x68c8c4ad1a197827 */ /* 0x000fe200078e02ff */
[----:B------:R0:W4:Y:S04]  /*2560*/  LDG.E R23, desc[UR12][R18.64] ;  /* 0x0000000c12177981 */ /* 0x000128000c1e1900 */
[----:B------:R-:W-:-:S04]  /*2570*/  SHF.R.U32.HI R27, RZ, 0x1f, R25 ;  /* 0x0000001fff1b7819 */ /* 0x000fc80000011619 */
[----:B------:R-:W-:Y:S01]  /*2580*/  LEA.HI.SX32 R27, R25, R27, 0x14 ;  /* 0x0000001b191b7211 */ /* 0x000fe200078fa2ff */
[----:B0-----:R-:W-:Y:S01]  /*2590*/  IMAD.WIDE R18, R5, 0x4, R18 ;  /* 0x0000000405127825 */ /* 0x001fe200078e0212 */
[----:B------:R-:W2:Y:S03]  /*25a0*/  LDG.E R25, desc[UR12][R16.64+0x14] ;  /* 0x0000140c10197981 */ /* 0x000ea6000c1e1900 */
[----:B------:R-:W-:Y:S02]  /*25b0*/  IMAD R26, R27, -0x2717, R26 ;  /* 0xffffd8e91b1a7824 */ /* 0x000fe400078e021a */
[----:B------:R-:W2:Y:S01]  /*25c0*/  LDG.E R27, desc[UR12][R18.64] ;  /* 0x0000000c121b7981 */ /* 0x000ea2000c1e1900 */
[----:B---3--:R-:W-:-:S04]  /*25d0*/  IMAD R11, R11, R28, RZ ;  /* 0x0000001c0b0b7224 */ /* 0x008fc800078e02ff */
[----:B------:R-:W-:-:S05]  /*25e0*/  IMAD.HI R28, R11, 0x68c8c4ad, RZ ;  /* 0x68c8c4ad0b1c7827 */ /* 0x000fca00078e02ff */
[----:B------:R-:W-:-:S04]  /*25f0*/  SHF.R.U32.HI R21, RZ, 0x1f, R28 ;  /* 0x0000001fff157819 */ /* 0x000fc8000001161c */
[----:B------:R-:W-:-:S05]  /*2600*/  LEA.HI.SX32 R28, R28, R21, 0x14 ;  /* 0x000000151c1c7211 */ /* 0x000fca00078fa2ff */
[----:B------:R-:W-:Y:S02]  /*2610*/  IMAD R28, R28, -0x2717, R11 ;  /* 0xffffd8e91c1c7824 */ /* 0x000fe400078e020b */
[----:B------:R-:W-:-:S05]  /*2620*/  IMAD.WIDE R20, R5, 0x4, R18 ;  /* 0x0000000405147825 */ /* 0x000fca00078e0212 */
[----:B------:R0:W3:Y:S01]  /*2630*/  LDG.E R18, desc[UR12][R20.64] ;  /* 0x0000000c14127981 */ /* 0x0000e2000c1e1900 */
[----:B----4-:R-:W-:-:S04]  /*2640*/  IMAD R29, R22, R23, RZ ;  /* 0x00000017161d7224 */ /* 0x010fc800078e02ff */
[----:B------:R-:W-:-:S04]  /*2650*/  IMAD.HI R11, R29, 0x68c8c4ad, RZ ;  /* 0x68c8c4ad1d0b7827 */ /* 0x000fc800078e02ff */
[----:B--2---:R-:W-:Y:S01]  /*2660*/  IMAD R25, R25, R27, RZ ;  /* 0x0000001b19197224 */ /* 0x004fe200078e02ff */
[----:B------:R-:W-:-:S04]  /*2670*/  SHF.R.U32.HI R27, RZ, 0x1f, R11 ;  /* 0x0000001fff1b7819 */ /* 0x000fc8000001160b */
[----:B------:R-:W-:Y:S01]  /*2680*/  LEA.HI.SX32 R27, R11, R27, 0x14 ;  /* 0x0000001b0b1b7211 */ /* 0x000fe200078fa2ff */
[----:B------:R-:W-:-:S04]  /*2690*/  IMAD.HI R11, R25, 0x68c8c4ad, RZ ;  /* 0x68c8c4ad190b7827 */ /* 0x000fc800078e02ff */
[----:B------:R-:W-:Y:S01]  /*26a0*/  IMAD.WIDE R22, R5, 0x4, R20 ;  /* 0x0000000405167825 */ /* 0x000fe200078e0214 */
[----:B------:R-:W-:-:S04]  /*26b0*/  SHF.R.U32.HI R19, RZ, 0x1f, R11 ;  /* 0x0000001fff137819 */ /* 0x000fc8000001160b */
[----:B0-----:R-:W-:Y:S01]  /*26c0*/  LEA.HI.SX32 R20, R11, R19, 0x14 ;  /* 0x000000130b147211 */ /* 0x001fe200078fa2ff */
[----:B------:R-:W2:Y:S04]  /*26d0*/  LDG.E R22, desc[UR12][R22.64] ;  /* 0x0000000c16167981 */ /* 0x000ea8000c1e1900 */
[----:B------:R-:W3:Y:S04]  /*26e0*/  LDG.E R11, desc[UR12][R16.64+0x18] ;  /* 0x0000180c100b7981 */ /* 0x000ee8000c1e1900 */
[----:B------:R-:W2:Y:S01]  /*26f0*/  LDG.E R19, desc[UR12][R16.64+0x1c] ;  /* 0x00001c0c10137981 */ /* 0x000ea2000c1e1900 */
[----:B------:R-:W-:-:S05]  /*2700*/  VIADD R24, R24, 0x8 ;  /* 0x0000000818187836 */ /* 0x000fca0000000000 */
[----:B------:R-:W-:Y:S01]  /*2710*/  ISETP.NE.AND P0, PT, R24, R8, PT ;  /* 0x000000081800720c */ /* 0x000fe20003f05270 */
[----:B------:R-:W-:Y:S01]  /*2720*/  IMAD R29, R27, -0x2717, R29 ;  /* 0xffffd8e91b1d7824 */ /* 0x000fe200078e021d */
[----:B------:R-:W-:Y:S01]  /*2730*/  IADD3 R26, PT, PT, R28, R26, R13 ;  /* 0x0000001a1c1a7210 */ /* 0x000fe20007ffe00d */
[----:B------:R-:W-:-:S05]  /*2740*/  IMAD R20, R20, -0x2717, R25 ;  /* 0xffffd8e914147824 */ /* 0x000fca00078e0219 */
[----:B------:R-:W-:Y:S01]  /*2750*/  IADD3 R20, PT, PT, R20, R29, R26 ;  /* 0x0000001d14147210 */ /* 0x000fe20007ffe01a */
[----:B---3--:R-:W-:Y:S02]  /*2760*/  IMAD R18, R11, R18, RZ ;  /* 0x000000120b127224 */ /* 0x008fe400078e02ff */
        /* <DEDUP_REMOVED lines=12> */
.L_x_20:
        /* <DEDUP_REMOVED lines=17> */
[----:B------:R0:W4:Y:S04]  /*2940*/  LDG.E R16, desc[UR12][R16.64] ;  /* 0x0000000c10107981 */ /* 0x000128000c1e1900 */
[----:B------:R-:W4:Y:S04]  /*2950*/  LDG.E R18, desc[UR12][R18.64] ;  /* 0x0000000c12127981 */ /* 0x000f28000c1e1900 */
        /* <DEDUP_REMOVED lines=25> */
.L_x_23:
        /* <DEDUP_REMOVED lines=28> */
.L_x_24:
        /* <DEDUP_REMOVED lines=14> */
.L_x_22:
[----:B------:R-:W-:-:S05]  /*2d90*/  IMAD.HI R9, R13, 0x68c8c4ad, RZ ;  /* 0x68c8c4ad0d097827 */ /* 0x000fca00078e02ff */
[----:B------:R-:W-:-:S04]  /*2da0*/  SHF.R.U32.HI R16, RZ, 0x1f, R9 ;  /* 0x0000001fff107819 */ /* 0x000fc80000011609 */
[----:B------:R-:W-:-:S05]  /*2db0*/  LEA.HI.SX32 R16, R9, R16, 0x14 ;  /* 0x0000001009107211 */ /* 0x000fca00078fa2ff */
[----:B------:R-:W-:-:S07]  /*2dc0*/  IMAD R13, R16, -0x2717, R13 ;  /* 0xffffd8e9100d7824 */ /* 0x000fce00078e020d */
.L_x_19:
        /* <DEDUP_REMOVED lines=9> */
.L_x_18:
[----:B------:R-:W-:Y:S05]  /*2e60*/  WARPSYNC.ALL ;  /* 0x0000000000007948 */ /* 0x000fea0003800000 */
[----:B------:R-:W-:Y:S06]  /*2e70*/  BAR.SYNC.DEFER_BLOCKING 0x0 ;  /* 0x0000000000007b1d */ /* 0x000fec0000010000 */
.L_x_17:
[----:B------:R-:W1:Y:S01]  /*2e80*/  LDCU UR10, c[0x0][0x380] ;  /* 0x00007000ff0a77ac */ /* 0x000e620008000800 */
[----:B------:R-:W2:Y:S01]  /*2e90*/  LDCU.64 UR8, c[0x0][0x388] ;  /* 0x00007100ff0877ac */ /* 0x000ea20008000a00 */
[----:B-1----:R-:W-:Y:S02]  /*2ea0*/  UIADD3.X UR10, UPT, UPT, UR11, UR10, URZ, UPT, UPT ;  /* 0x0000000a0b0a7290 */ /* 0x002fe4000bfee4ff */
[----:B------:R-:W-:Y:S02]  /*2eb0*/  UIADD3 UR11, UPT, UPT, UR11, 0x1, URZ ;  /* 0x000000010b0b7890 */ /* 0x000fe4000fffe0ff */
[----:B--2---:R-:W-:-:S04]  /*2ec0*/  UIMAD.WIDE UR8, UR10, 0x4, UR8 ;  /* 0x000000040a0878a5 */ /* 0x004fc8000f8e0208 */
[----:B------:R-:W-:Y:S02]  /*2ed0*/  ISETP.NE.AND P0, PT, R0, UR11, PT ;  /* 0x0000000b00007c0c */ /* 0x000fe4000bf05270 */
[----:B------:R-:W-:Y:S02]  /*2ee0*/  MOV R4, UR8 ;  /* 0x0000000800047c02 */ /* 0x000fe40008000f00 */
[----:B------:R-:W-:-:S05]  /*2ef0*/  MOV R5, UR9 ;  /* 0x0000000900057c02 */ /* 0x000fca0008000f00 */
[----:B------:R2:W5:Y:S01]  /*2f00*/  LDG.E R3, desc[UR12][R4.64] ;  /* 0x0000000c04037981 */ /* 0x000562000c1e1900 */
[----:B------:R-:W-:Y:S06]  /*2f10*/  BAR.SYNC.DEFER_BLOCKING 0x0 ;  /* 0x0000000000007b1d */ /* 0x000fec0000010000 */
[----:B------:R-:W-:Y:S05]  /*2f20*/  @P0 BRA `(.L_x_26) ;  /* 0xffffffe000440947 */ /* 0x000fea000383ffff */
[----:B------:R-:W-:Y:S05]  /*2f30*/  EXIT ;  /* 0x000000000000794d */ /* 0x000fea0003800000 */
.L_x_27:
[----:B------:R-:W-:-:S00]  /*2f40*/  BRA `(.L_x_27) ;  /* 0xfffffffc00fc7947 */ /* 0x000fc0000383ffff */
[----:B------:R-:W-:-:S00]  /*2f50*/  NOP ;  /* 0x0000000000007918 */ /* 0x000fc00000000000 */
        /* <DEDUP_REMOVED lines=10> */
.L_x_56:


//--------------------- .text._Z21gpu_seq_multi_matmultiPiPS_S_S_ --------------------------
	.section	.text._Z21gpu_seq_multi_matmultiPiPS_S_S_,"ax",@progbits
	.align	128
        .global         _Z21gpu_seq_multi_matmultiPiPS_S_S_
        .type           _Z21gpu_seq_multi_matmultiPiPS_S_S_,@function
        .size           _Z21gpu_seq_multi_matmultiPiPS_S_S_,(.L_x_57 - _Z21gpu_seq_multi_matmultiPiPS_S_S_)
        .other          _Z21gpu_seq_multi_matmultiPiPS_S_S_,@"STO_CUDA_ENTRY STV_DEFAULT"
_Z21gpu_seq_multi_matmultiPiPS_S_S_:
.text._Z21gpu_seq_multi_matmultiPiPS_S_S_:
[----:B------:R-:W-:Y:S08]  /*0000*/  LDC R1, c[0x0][0x37c] ;  /* 0x0000df00ff017b82 */ /* 0x000ff00000000800 */
[----:B------:R-:W0:Y:S01]  /*0010*/  LDC.64 R16, c[0x0][0x388] ;  /* 0x0000e200ff107b82 */ /* 0x000e220000000a00 */
[----:B------:R-:W0:Y:S02]  /*0020*/  LDCU.64 UR8, c[0x0][0x358] ;  /* 0x00006b00ff0877ac */ /* 0x000e240008000a00 */
[----:B0-----:R-:W2:Y:S04]  /*0030*/  LDG.E R3, desc[UR8][R16.64] ;  /* 0x0000000810037981 */ /* 0x001ea8000c1e1900 */
[----:B------:R-:W2:Y:S01]  /*0040*/  LDG.E R2, desc[UR8][R16.64+0x8] ;  /* 0x0000080810027981 */ /* 0x000ea2000c1e1900 */
[----:B------:R-:W0:Y:S01]  /*0050*/  S2R R0, SR_TID.X ;  /* 0x0000000000007919 */ /* 0x000e220000002100 */
[----:B--2---:R-:W-:-:S05]  /*0060*/  IMAD R3, R3, R2, RZ ;  /* 0x0000000203037224 */ /* 0x004fca00078e02ff */
[----:B0-----:R-:W-:-:S13]  /*0070*/  ISETP.GE.AND P0, PT, R0, R3, PT ;  /* 0x000000030000720c */ /* 0x001fda0003f06270 */
[----:B------:R-:W-:Y:S05]  /*0080*/  @P0 BRA `(.L_x_28) ;  /* 0x0000000c007c0947 */ /* 0x000fea0003800000 */
[----:B------:R-:W0:Y:S01]  /*0090*/  LDC.64 R14, c[0x0][0x390] ;  /* 0x0000e400ff0e7b82 */ /* 0x000e220000000a00 */
[----:B------:R-:W2:Y:S04]  /*00a0*/  LDG.E R4, desc[UR8][R16.64+0x4] ;  /* 0x0000040810047981 */ /* 0x000ea8000c1e1900 */
[----:B0-----:R0:W5:Y:S04]  /*00b0*/  LDG.E.64 R12, desc[UR8][R14.64] ;  /* 0x000000080e0c7981 */ /* 0x001168000c1e1b00 */
[----:B------:R0:W5:Y:S01]  /*00c0*/  LDG.E.64 R10, desc[UR8][R14.64+0x8] ;  /* 0x000008080e0a7981 */ /* 0x000162000c1e1b00 */
[----:B--2---:R-:W-:-:S02]  /*00d0*/  LOP3.LUT R5, R4, 0x7, RZ, 0xc0, !PT ;  /* 0x0000000704057812 */ /* 0x004fc400078ec0ff */
[C---:B------:R-:W-:Y:S02]  /*00e0*/  LOP3.LUT R7, R4.reuse, 0x3, RZ, 0xc0, !PT ;  /* 0x0000000304077812 */ /* 0x040fe400078ec0ff */
[----:B------:R-:W-:Y:S02]  /*00f0*/  IADD3 R6, PT, PT, R5, -0x1, RZ ;  /* 0xffffffff05067810 */ /* 0x000fe40007ffe0ff */
[----:B------:R-:W-:Y:S02]  /*0100*/  LOP3.LUT R8, R4, 0x7ffffff8, RZ, 0xc0, !PT ;  /* 0x7ffffff804087812 */ /* 0x000fe400078ec0ff */
[----:B------:R-:W-:Y:S02]  /*0110*/  ISETP.GE.U32.AND P0, PT, R6, 0x3, PT ;  /* 0x000000030600780c */ /* 0x000fe40003f06070 */
[----:B0-----:R-:W-:-:S11]  /*0120*/  MOV R6, R0 ;  /* 0x0000000000067202 */ /* 0x001fd60000000f00 */
.L_x_35:
[-C--:B0-----:R-:W-:Y:S02]  /*0130*/  IABS R14, R2.reuse ;  /* 0x00000002000e7213 */ /* 0x081fe40000000000 */
[----:B------:R-:W-:Y:S02]  /*0140*/  IABS R19, R2 ;  /* 0x0000000200137213 */ /* 0x000fe40000000000 */
[----:B------:R-:W0:Y:S01]  /*0150*/  I2F.RP R9, R14 ;  /* 0x0000000e00097306 */ /* 0x000e220000209400 */
[----:B------:R-:W-:Y:S02]  /*0160*/  IABS R18, R6 ;  /* 0x0000000600127213 */ /* 0x000fe40000000000 */
[----:B------:R-:W-:Y:S02]  /*0170*/  IADD3 R20, PT, PT, RZ, -R19, RZ ;  /* 0x80000013ff147210 */ /* 0x000fe40007ffe0ff */
[----:B------:R-:W-:-:S03]  /*0180*/  ISETP.GE.AND P2, PT, R6, RZ, PT ;  /* 0x000000ff0600720c */ /* 0x000fc60003f46270 */
[----:B0-----:R-:W0:Y:S02]  /*0190*/  MUFU.RCP R9, R9 ;  /* 0x0000000900097308 */ /* 0x001e240000001000 */
[----:B0-----:R-:W-:-:S06]  /*01a0*/  VIADD R16, R9, 0xffffffe ;  /* 0x0ffffffe09107836 */ /* 0x001fcc0000000000 */
        /* <DEDUP_REMOVED lines=32> */
[C---:B------:R-:W-:Y:S01]  /*03b0*/  ISETP.GE.U32.AND P1, PT, R4.reuse, 0x8, PT ;  /* 0x000000080400780c */ /* 0x040fe20003f26070 */
[----:B------:R-:W-:Y:S01]  /*03c0*/  IMAD R20, R4, R21, RZ ;  /* 0x0000001504147224 */ /* 0x000fe200078e02ff */
[----:B------:R-:W-:-:S11]  /*03d0*/  CS2R R22, SRZ ;  /* 0x0000000000167805 */ /* 0x000fd6000001ff00 */
[----:B------:R-:W-:Y:S05]  /*03e0*/  @!P1 BRA `(.L_x_30) ;  /* 0x0000000400309947 */ /* 0x000fea0003800000 */
[----:B------:R-:W-:-:S07]  /*03f0*/  CS2R R22, SRZ ;  /* 0x0000000000167805 */ /* 0x000fce000001ff00 */
.L_x_31:
[-C--:B------:R-:W-:Y:S01]  /*0400*/  IADD3 R17, PT, PT, R20, R23.reuse, RZ ;  /* 0x0000001714117210 */ /* 0x080fe20007ffe0ff */
[----:B------:R-:W-:-:S04]  /*0410*/  IMAD R19, R2, R23, R9 ;  /* 0x0000001702137224 */ /* 0x000fc800078e0209 */
[----:B-----5:R-:W-:-:S04]  /*0420*/  IMAD.WIDE R16, R17, 0x4, R12 ;  /* 0x0000000411107825 */ /* 0x020fc800078e020c */
[----:B------:R-:W-:Y:S01]  /*0430*/  IMAD.WIDE R18, R19, 0x4, R10 ;  /* 0x0000000413127825 */ /* 0x000fe200078e020a */
[----:B------:R-:W2:Y:S04]  /*0440*/  LDG.E R24, desc[UR8][R16.64] ;  /* 0x0000000810187981 */ /* 0x000ea8000c1e1900 */
[----:B------:R0:W2:Y:S01]  /*0450*/  LDG.E R25, desc[UR8][R18.64] ;  /* 0x0000000812197981 */ /* 0x0000a2000c1e1900 */
[----:B------:R-:W-:-:S03]  /*0460*/  IMAD.WIDE R14, R2, 0x4, R18 ;  /* 0x00000004020e7825 */ /* 0x000fc600078e0212 */
[----:B------:R-:W3:Y:S04]  /*0470*/  LDG.E R27, desc[UR8][R16.64+0x4] ;  /* 0x00000408101b7981 */ /* 0x000ee8000c1e1900 */
[----:B------:R1:W3:Y:S01]  /*0480*/  LDG.E R28, desc[UR8][R14.64] ;  /* 0x000000080e1c7981 */ /* 0x0002e2000c1e1900 */
[----:B0-----:R-:W-:-:S04]  /*0490*/  IMAD.WIDE R18, R2, 0x4, R14 ;  /* 0x0000000402127825 */ /* 0x001fc800078e020e */
[----:B-1----:R-:W-:-:S04]  /*04a0*/  IMAD.WIDE R14, R2, 0x4, R18 ;  /* 0x00000004020e7825 */ /* 0x002fc800078e0212 */
[----:B--2---:R-:W-:-:S04]  /*04b0*/  IMAD R25, R24, R25, RZ ;  /* 0x0000001918197224 */ /* 0x004fc800078e02ff */
[----:B------:R-:W-:-:S04]  /*04c0*/  IMAD.HI R26, R25, 0x68c8c4ad, RZ ;  /* 0x68c8c4ad191a7827 */ /* 0x000fc800078e02ff */
[----:B---3--:R-:W-:Y:S01]  /*04d0*/  IMAD R24, R27, R28, RZ ;  /* 0x0000001c1b187224 */ /* 0x008fe200078e02ff */
[----:B------:R-:W-:-:S04]  /*04e0*/  SHF.R.U32.HI R27, RZ, 0x1f, R26 ;  /* 0x0000001fff1b7819 */ /* 0x000fc8000001161a */
[----:B------:R-:W-:Y:S01]  /*04f0*/  LEA.HI.SX32 R26, R26, R27, 0x14 ;  /* 0x0000001b1a1a7211 */ /* 0x000fe200078fa2ff */
[----:B------:R-:W-:-:S04]  /*0500*/  IMAD.HI R27, R24, 0x68c8c4ad, RZ ;  /* 0x68c8c4ad181b7827 */ /* 0x000fc800078e02ff */
[----:B------:R-:W-:Y:S01]  /*0510*/  IMAD R25, R26, -0x2717, R25 ;  /* 0xffffd8e91a197824 */ /* 0x000fe200078e0219 */
[----:B------:R-:W-:-:S04]  /*0520*/  SHF.R.U32.HI R26, RZ, 0x1f, R27 ;  /* 0x0000001fff1a7819 */ /* 0x000fc8000001161b */
[----:B------:R-:W-:Y:S02]  /*0530*/  LEA.HI.SX32 R29, R27, R26, 0x14 ;  /* 0x0000001a1b1d7211 */ /* 0x000fe400078fa2ff */
[----:B------:R-:W2:Y:S04]  /*0540*/  LDG.E R26, desc[UR8][R16.64+0x8] ;  /* 0x00000808101a7981 */ /* 0x000ea8000c1e1900 */
[----:B------:R-:W2:Y:S01]  /*0550*/  LDG.E R27, desc[UR8][R18.64] ;  /* 0x00000008121b7981 */ /* 0x000ea2000c1e1900 */
[----:B------:R-:W-:-:S03]  /*0560*/  IMAD R28, R29, -0x2717, R24 ;  /* 0xffffd8e91d1c7824 */ /* 0x000fc600078e0218 */
        /* <DEDUP_REMOVED lines=8> */
[----:B------:R-:W-:-:S04]  /*05f0*/  LEA.HI.SX32 R24, R25, R24, 0x14 ;  /* 0x0000001819187211 */ /* 0x000fc800078fa2ff */
[----:B------:R-:W-:Y:S01]  /*0600*/  SHF.R.U32.HI R19, RZ, 0x1f, R18 ;  /* 0x0000001fff137819 */ /* 0x000fe20000011612 */
[----:B------:R-:W-:Y:S02]  /*0610*/  IMAD R27, R24, -0x2717, R27 ;  /* 0xffffd8e9181b7824 */ /* 0x000fe400078e021b */
[----:B------:R-:W-:Y:S01]  /*0620*/  IMAD.WIDE R24, R2, 0x4, R14 ;  /* 0x0000000402187825 */ /* 0x000fe200078e020e */
[----:B------:R-:W-:Y:S01]  /*0630*/  LEA.HI.SX32 R29, R18, R19, 0x14 ;  /* 0x00000013121d7211 */ /* 0x000fe200078fa2ff */
[----:B------:R-:W2:Y:S04]  /*0640*/  LDG.E R14, desc[UR8][R16.64+0x10] ;  /* 0x00001008100e7981 */ /* 0x000ea8000c1e1900 */
[----:B------:R-:W2:Y:S01]  /*0650*/  LDG.E R15, desc[UR8][R24.64] ;  /* 0x00000008180f7981 */ /* 0x000ea2000c1e1900 */
[----:B------:R-:W-:-:S04]  /*0660*/  IMAD.WIDE R18, R2, 0x4, R24 ;  /* 0x0000000402127825 */ /* 0x000fc800078e0218 */
[----:B------:R-:W-:Y:S02]  /*0670*/  IMAD R28, R29, -0x2717, R26 ;  /* 0xffffd8e91d1c7824 */ /* 0x000fe400078e021a */
[----:B------:R-:W3:Y:S04]  /*0680*/  LDG.E R29, desc[UR8][R16.64+0x14] ;  /* 0x00001408101d7981 */ /* 0x000ee8000c1e1900 */
[----:B------:R0:W3:Y:S01]  /*0690*/  LDG.E R26, desc[UR8][R18.64] ;  /* 0x00000008121a7981 */ /* 0x0000e2000c1e1900 */
[----:B------:R-:W-:-:S03]  /*06a0*/  IADD3 R22, PT, PT, R28, R27, R22 ;  /* 0x0000001b1c167210 */ /* 0x000fc60007ffe016 */
[----:B------:R-:W4:Y:S04]  /*06b0*/  LDG.E R24, desc[UR8][R16.64+0x18] ;  /* 0x0000180810187981 */ /* 0x000f28000c1e1900 */
[----:B------:R-:W4:Y:S01]  /*06c0*/  LDG.E R25, desc[UR8][R16.64+0x1c] ;  /* 0x00001c0810197981 */ /* 0x000f22000c1e1900 */
[----:B0-----:R-:W-:-:S04]  /*06d0*/  IMAD.WIDE R18, R2, 0x4, R18 ;  /* 0x0000000402127825 */ /* 0x001fc800078e0212 */
[----:B--2---:R-:W-:-:S04]  /*06e0*/  IMAD R14, R14, R15, RZ ;  /* 0x0000000f0e0e7224 */ /* 0x004fc800078e02ff */
[----:B------:R-:W-:-:S05]  /*06f0*/  IMAD.HI R15, R14, 0x68c8c4ad, RZ ;  /* 0x68c8c4ad0e0f7827 */ /* 0x000fca00078e02ff */
[----:B------:R-:W-:Y:S01]  /*0700*/  SHF.R.U32.HI R28, RZ, 0x1f, R15 ;  /* 0x0000001fff1c7819 */ /* 0x000fe2000001160f */
[----:B---3--:R-:W-:-:S03]  /*0710*/  IMAD R26, R29, R26, RZ ;  /* 0x0000001a1d1a7224 */ /* 0x008fc600078e02ff */
[----:B------:R-:W-:Y:S01]  /*0720*/  LEA.HI.SX32 R27, R15, R28, 0x14 ;  /* 0x0000001c0f1b7211 */ /* 0x000fe200078fa2ff */
[----:B------:R-:W-:-:S04]  /*0730*/  IMAD.HI R29, R26, 0x68c8c4ad, RZ ;  /* 0x68c8c4ad1a1d7827 */ /* 0x000fc800078e02ff */
[----:B------:R-:W-:Y:S01]  /*0740*/  IMAD R27, R27, -0x2717, R14 ;  /* 0xffffd8e91b1b7824 */ /* 0x000fe200078e020e */
[----:B------:R-:W-:-:S04]  /*0750*/  SHF.R.U32.HI R14, RZ, 0x1f, R29 ;  /* 0x0000001fff0e7819 */ /* 0x000fc8000001161d */
[----:B------:R-:W-:Y:S01]  /*0760*/  LEA.HI.SX32 R29, R29, R14, 0x14 ;  /* 0x0000000e1d1d7211 */ /* 0x000fe200078fa2ff */
[----:B------:R-:W-:Y:S02]  /*0770*/  IMAD.WIDE R14, R2, 0x4, R18 ;  /* 0x00000004020e7825 */ /* 0x000fe400078e0212 */
[----:B------:R-:W4:Y:S04]  /*0780*/  LDG.E R19, desc[UR8][R18.64] ;  /* 0x0000000812137981 */ /* 0x000f28000c1e1900 */
[----:B------:R-:W2:Y:S01]  /*0790*/  LDG.E R14, desc[UR8][R14.64] ;  /* 0x000000080e0e7981 */ /* 0x000ea2000c1e1900 */
[----:B------:R-:W-:-:S04]  /*07a0*/  IADD3 R23, PT, PT, R23, 0x8, RZ ;  /* 0x0000000817177810 */ /* 0x000fc80007ffe0ff */
[----:B------:R-:W-:Y:S01]  /*07b0*/  ISETP.NE.AND P1, PT, R23, R8, PT ;  /* 0x000000081700720c */ /* 0x000fe20003f25270 */
[----:B------:R-:W-:-:S05]  /*07c0*/  IMAD R29, R29, -0x2717, R26 ;  /* 0xffffd8e91d1d7824 */ /* 0x000fca00078e021a */
        /* <DEDUP_REMOVED lines=14> */
.L_x_30:
[----:B------:R-:W-:-:S13]  /*08b0*/  ISETP.NE.AND P1, PT, R5, RZ, PT ;  /* 0x000000ff0500720c */ /* 0x000fda0003f25270 */
[----:B------:R-:W-:Y:S05]  /*08c0*/  @!P1 BRA `(.L_x_32) ;  /* 0x0000000400389947 */ /* 0x000fea0003800000 */
[----:B------:R-:W-:Y:S01]  /*08d0*/  ISETP.NE.AND P1, PT, R7, RZ, PT ;  /* 0x000000ff0700720c */ /* 0x000fe20003f25270 */
[----:B------:R-:W-:-:S12]  /*08e0*/  @!P0 BRA `(.L_x_33) ;  /* 0x0000000000988947 */ /* 0x000fd80003800000 */
[-C--:B------:R-:W-:Y:S01]  /*08f0*/  IMAD R15, R2, R23.reuse, R9 ;  /* 0x00000017020f7224 */ /* 0x080fe200078e0209 */
[----:B------:R-:W-:-:S03]  /*0900*/  IADD3 R19, PT, PT, R20, R23, RZ ;  /* 0x0000001714137210 */ /* 0x000fc60007ffe0ff */
[----:B-----5:R-:W-:-:S04]  /*0910*/  IMAD.WIDE R14, R15, 0x4, R10 ;  /* 0x000000040f0e7825 */ /* 0x020fc800078e020a */
[----:B------:R-:W-:Y:S01]  /*0920*/  IMAD.WIDE R18, R19, 0x4, R12 ;  /* 0x0000000413127825 */ /* 0x000fe200078e020c */
[----:B------:R0:W2:Y:S03]  /*0930*/  LDG.E R24, desc[UR8][R14.64] ;  /* 0x000000080e187981 */ /* 0x0000a6000c1e1900 */
[C---:B------:R-:W-:Y:S01]  /*0940*/  IMAD.WIDE R16, R2.reuse, 0x4, R14 ;  /* 0x0000000402107825 */ /* 0x040fe200078e020e */
[----:B------:R-:W2:Y:S04]  /*0950*/  LDG.E R27, desc[UR8][R18.64] ;  /* 0x00000008121b7981 */ /* 0x000ea8000c1e1900 */
[----:B------:R-:W3:Y:S04]  /*0960*/  LDG.E R28, desc[UR8][R18.64+0x4] ;  /* 0x00000408121c7981 */ /* 0x000ee8000c1e1900 */
[----:B------:R-:W3:Y:S01]  /*0970*/  LDG.E R29, desc[UR8][R16.64] ;  /* 0x00000008101d7981 */ /* 0x000ee2000c1e1900 */
[----:B0-----:R-:W-:-:S04]  /*0980*/  IMAD.WIDE R14, R2, 0x4, R16 ;  /* 0x00000004020e7825 */ /* 0x001fc800078e0210 */
[----:B--2---:R-:W-:Y:S02]  /*0990*/  IMAD R27, R27, R24, RZ ;  /* 0x000000181b1b7224 */ /* 0x004fe400078e02ff */
[----:B---3--:R-:W-:-:S04]  /*09a0*/  IMAD R24, R28, R29, RZ ;  /* 0x0000001d1c187224 */ /* 0x008fc800078e02ff */
[----:B------:R-:W-:-:S04]  /*09b0*/  IMAD.HI R29, R24, 0x68c8c4ad, RZ ;  /* 0x68c8c4ad181d7827 */ /* 0x000fc800078e02ff */
[----:B------:R-:W-:Y:S01]  /*09c0*/  IMAD.HI R25, R27, 0x68c8c4ad, RZ ;  /* 0x68c8c4ad1b197827 */ /* 0x000fe200078e02ff */
[----:B------:R-:W-:-:S04]  /*09d0*/  SHF.R.U32.HI R16, RZ, 0x1f, R29 ;  /* 0x0000001fff107819 */ /* 0x000fc8000001161d */
[----:B------:R-:W-:Y:S01]  /*09e0*/  LEA.HI.SX32 R29, R29, R16, 0x14 ;  /* 0x000000101d1d7211 */ /* 0x000fe200078fa2ff */
[----:B------:R-:W-:Y:S01]  /*09f0*/  IMAD.WIDE R16, R2, 0x4, R14 ;  /* 0x0000000402107825 */ /* 0x000fe200078e020e */
[----:B------:R-:W-:Y:S01]  /*0a00*/  SHF.R.U32.HI R26, RZ, 0x1f, R25 ;  /* 0x0000001fff1a7819 */ /* 0x000fe20000011619 */
[----:B------:R-:W2:Y:S03]  /*0a10*/  LDG.E R14, desc[UR8][R14.64] ;  /* 0x000000080e0e7981 */ /* 0x000ea6000c1e1900 */
[----:B------:R-:W-:Y:S01]  /*0a20*/  LEA.HI.SX32 R28, R25, R26, 0x14 ;  /* 0x0000001a191c7211 */ /* 0x000fe200078fa2ff */
[----:B------:R-:W3:Y:S04]  /*0a30*/  LDG.E R17, desc[UR8][R16.64] ;  /* 0x0000000810117981 */ /* 0x000ee8000c1e1900 */
[----:B------:R-:W2:Y:S04]  /*0a40*/  LDG.E R25, desc[UR8][R18.64+0x8] ;  /* 0x0000080812197981 */ /* 0x000ea8000c1e1900 */
[----:B------:R-:W3:Y:S01]  /*0a50*/  LDG.E R26, desc[UR8][R18.64+0xc] ;  /* 0x00000c08121a7981 */ /* 0x000ee2000c1e1900 */
[----:B------:R-:W-:-:S02]  /*0a60*/  IMAD R27, R28, -0x2717, R27 ;  /* 0xffffd8e91c1b7824 */ /* 0x000fc400078e021b */
[----:B------:R-:W-:Y:S01]  /*0a70*/  IMAD R29, R29, -0x2717, R24 ;  /* 0xffffd8e91d1d7824 */ /* 0x000fe200078e0218 */
[----:B------:R-:W-:-:S04]  /*0a80*/  IADD3 R23, PT, PT, R23, 0x4, RZ ;  /* 0x0000000417177810 */ /* 0x000fc80007ffe0ff */
[----:B------:R-:W-:Y:S01]  /*0a90*/  IADD3 R22, PT, PT, R29, R27, R22 ;  /* 0x0000001b1d167210 */ /* 0x000fe20007ffe016 */
        /* <DEDUP_REMOVED lines=11> */
.L_x_33:
        /* <DEDUP_REMOVED lines=25> */
.L_x_34:
        /* <DEDUP_REMOVED lines=13> */
.L_x_32:
[----:B------:R-:W-:-:S05]  /*0db0*/  IMAD.HI R14, R22, 0x68c8c4ad, RZ ;  /* 0x68c8c4ad160e7827 */ /* 0x000fca00078e02ff */
[----:B------:R-:W-:-:S04]  /*0dc0*/  SHF.R.U32.HI R15, RZ, 0x1f, R14 ;  /* 0x0000001fff0f7819 */ /* 0x000fc8000001160e */
[----:B------:R-:W-:-:S05]  /*0dd0*/  LEA.HI.SX32 R15, R14, R15, 0x14 ;  /* 0x0000000f0e0f7211 */ /* 0x000fca00078fa2ff */
[----:B------:R-:W-:-:S07]  /*0de0*/  IMAD R17, R15, -0x2717, R22 ;  /* 0xffffd8e90f117824 */ /* 0x000fce00078e0216 */
.L_x_29:
        /* <DEDUP_REMOVED lines=9> */
.L_x_28:
[----:B------:R-:W-:Y:S05]  /*0e80*/  WARPSYNC.ALL ;  /* 0x0000000000007948 */ /* 0x000fea0003800000 */
[----:B------:R-:W-:Y:S08]  /*0e90*/  BAR.SYNC.DEFER_BLOCKING 0x0 ;  /* 0x0000000000007b1d */ /* 0x000ff00000010000 */
[----:B------:R-:W1:Y:S08]  /*0ea0*/  LDC R2, c[0x0][0x380] ;  /* 0x0000e000ff027b82 */ /* 0x000e700000000800 */
[----:B------:R-:W-:Y:S01]  /*0eb0*/  BAR.SYNC.DEFER_BLOCKING 0x0 ;  /* 0x0000000000007b1d */ /* 0x000fe20000010000 */
[----:B-1----:R-:W-:-:S13]  /*0ec0*/  ISETP.GE.AND P0, PT, R2, 0x4, PT ;  /* 0x000000040200780c */ /* 0x002fda0003f06270 */
[----:B------:R-:W-:Y:S05]  /*0ed0*/  @!P0 EXIT ;  /* 0x000000000000894d */ /* 0x000fea0003800000 */
[----:B------:R-:W1:Y:S01]  /*0ee0*/  LDC.64 R6, c[0x0][0x388] ;  /* 0x0000e200ff067b82 */ /* 0x000e620000000a00 */
[----:B------:R-:W2:Y:S01]  /*0ef0*/  LDCU.64 UR6, c[0x0][0x398] ;  /* 0x00007300ff0677ac */ /* 0x000ea20008000a00 */
[----:B-1----:R1:W5:Y:S04]  /*0f00*/  LDG.E R2, desc[UR8][R6.64] ;  /* 0x0000000806027981 */ /* 0x002368000c1e1900 */
[----:B------:R1:W5:Y:S01]  /*0f10*/  LDG.E R3, desc[UR8][R6.64+0x8] ;  /* 0x0000080806037981 */ /* 0x000362000c1e1900 */
[----:B------:R-:W-:Y:S01]  /*0f20*/  HFMA2 R4, -RZ, RZ, 0, 5.9604644775390625e-08 ;  /* 0x00000001ff047431 */ /* 0x000fe200000001ff */
[----:B--2---:R-:W-:-:S04]  /*0f30*/  UIADD3 UR5, UP0, UPT, UR6, 0x10, URZ ;  /* 0x0000001006057890 */ /* 0x004fc8000ff1e0ff */
[----:B------:R-:W-:-:S12]  /*0f40*/  UIADD3.X UR6, UPT, UPT, URZ, UR7, URZ, UP0, !UPT ;  /* 0x00000007ff067290 */ /* 0x000fd800087fe4ff */
.L_x_54:
[----:B0-----:R-:W0:Y:S01]  /*0f50*/  LDC.64 R14, c[0x0][0x388] ;  /* 0x0000e200ff0e7b82 */ /* 0x001e220000000a00 */
[----:B------:R-:W-:-:S04]  /*0f60*/  LOP3.LUT R5, R4, 0x1, RZ, 0xc0, !PT ;  /* 0x0000000104057812 */ /* 0x000fc800078ec0ff */
[----:B------:R-:W-:Y:S01]  /*0f70*/  ISETP.NE.U32.AND P0, PT, R5, 0x1, PT ;  /* 0x000000010500780c */ /* 0x000fe20003f05070 */
[----:B0-----:R-:W-:-:S12]  /*0f80*/  IMAD.WIDE.U32 R14, R4, 0x4, R14 ;  /* 0x00000004040e7825 */ /* 0x001fd800078e000e */
[----:B-----5:R-:W-:Y:S05]  /*0f90*/  @P0 BRA `(.L_x_36) ;  /* 0x0000000c00bc0947 */ /* 0x020fea0003800000 */
[----:B------:R-:W1:Y:S02]  /*0fa0*/  LDG.E R5, desc[UR8][R14.64+0x8] ;  /* 0x000008080e057981 */ /* 0x000e64000c1e1900 */
[----:B-1---5:R-:W-:-:S05]  /*0fb0*/  IMAD R7, R2, R5, RZ ;  /* 0x0000000502077224 */ /* 0x022fca00078e02ff */
[----:B------:R-:W-:-:S13]  /*0fc0*/  ISETP.GE.AND P0, PT, R0, R7, PT ;  /* 0x000000070000720c */ /* 0x000fda0003f06270 */
[----:B------:R-:W-:Y:S05]  /*0fd0*/  @P0 BRA `(.L_x_37) ;  /* 0x0000000c00a00947 */ /* 0x000fea0003800000 */
[----:B------:R-:W0:Y:S02]  /*0fe0*/  LDC.64 R16, c[0x0][0x390] ;  /* 0x0000e400ff107b82 */ /* 0x000e240000000a00 */
[----:B0-----:R-:W-:-:S06]  /*0ff0*/  IMAD.WIDE.U32 R16, R4, 0x8, R16 ;  /* 0x0000000804107825 */ /* 0x001fcc00078e0010 */
[----:B------:R-:W5:Y:S01]  /*1000*/  LDG.E.64 R16, desc[UR8][R16.64+0x8] ;  /* 0x0000080810107981 */ /* 0x000f62000c1e1b00 */
[C---:B------:R-:W-:Y:S01]  /*1010*/  LOP3.LUT R6, R3.reuse, 0x7, RZ, 0xc0, !PT ;  /* 0x0000000703067812 */ /* 0x040fe200078ec0ff */
[----:B------:R-:W-:Y:S01]  /*1020*/  IMAD.MOV.U32 R10, RZ, RZ, R0 ;  /* 0x000000ffff0a7224 */ /* 0x000fe200078e0000 */
[----:B------:R-:W-:-:S07]  /*1030*/  LOP3.LUT R8, R3, 0x7ffffff8, RZ, 0xc0, !PT ;  /* 0x7ffffff803087812 */ /* 0x000fce00078ec0ff */
.L_x_44:
[-C--:B0-----:R-:W-:Y:S02]  /*1040*/  IABS R9, R5.reuse ;  /* 0x0000000500097213 */ /* 0x081fe40000000000 */
[----:B------:R-:W-:Y:S02]  /*1050*/  IABS R20, R5 ;  /* 0x0000000500147213 */ /* 0x000fe40000000000 */
[----:B------:R-:W0:Y:S01]  /*1060*/  I2F.RP R11, R9 ;  /* 0x00000009000b7306 */ /* 0x000e220000209400 */
[----:B------:R-:W-:Y:S02]  /*1070*/  ISETP.GE.AND P1, PT, R10, RZ, PT ;  /* 0x000000ff0a00720c */ /* 0x000fe40003f26270 */
[----:B------:R-:W-:-:S05]  /*1080*/  IMAD.MOV R20, RZ, RZ, -R20 ;  /* 0x000000ffff147224 */ /* 0x000fca00078e0a14 */
[----:B0-----:R-:W0:Y:S02]  /*1090*/  MUFU.RCP R11, R11 ;  /* 0x0000000b000b7308 */ /* 0x001e240000001000 */
[----:B0-----:R-:W-:-:S06]  /*10a0*/  IADD3 R12, PT, PT, R11, 0xffffffe, RZ ;  /* 0x0ffffffe0b0c7810 */ /* 0x001fcc0007ffe0ff */
[----:B------:R0:W1:Y:S02]  /*10b0*/  F2I.FTZ.U32.TRUNC.NTZ R13, R12 ;  /* 0x0000000c000d7305 */ /* 0x000064000021f000 */
[----:B0-----:R-:W-:Y:S02]  /*10c0*/  MOV R12, RZ ;  /* 0x000000ff000c7202 */ /* 0x001fe40000000f00 */
[----:B-1----:R-:W-:-:S05]  /*10d0*/  IADD3 R18, PT, PT, RZ, -R13, RZ ;  /* 0x8000000dff127210 */ /* 0x002fca0007ffe0ff */
[----:B------:R-:W-:Y:S01]  /*10e0*/  IMAD R19, R18, R9, RZ ;  /* 0x0000000912137224 */ /* 0x000fe200078e02ff */
[----:B------:R-:W-:-:S03]  /*10f0*/  IABS R18, R10 ;  /* 0x0000000a00127213 */ /* 0x000fc60000000000 */
[----:B------:R-:W-:-:S06]  /*1100*/  IMAD.HI.U32 R13, R13, R19, R12 ;  /* 0x000000130d0d7227 */ /* 0x000fcc00078e000c */
[----:B------:R-:W-:-:S04]  /*1110*/  IMAD.HI.U32 R11, R13, R18, RZ ;  /* 0x000000120d0b7227 */ /* 0x000fc800078e00ff */
[----:B------:R-:W-:Y:S01]  /*1120*/  IMAD R12, R11, R20, R18 ;  /* 0x000000140b0c7224 */ /* 0x000fe200078e0212 */
[----:B------:R-:W-:-:S04]  /*1130*/  LOP3.LUT R11, RZ, R5, RZ, 0x33, !PT ;  /* 0x00000005ff0b7212 */ /* 0x000fc800078e33ff */
        /* <DEDUP_REMOVED lines=14> */
[----:B------:R-:W-:Y:S01]  /*1220*/  @!P2 IADD3 R20, PT, PT, R20, -R9, RZ ;  /* 0x800000091414a210 */ /* 0x000fe20007ffe0ff */
[----:B------:R-:W-:-:S03]  /*1230*/  @!P2 VIADD R13, R13, 0x1 ;  /* 0x000000010d0da836 */ /* 0x000fc60000000000 */
[----:B------:R-:W-:Y:S01]  /*1240*/  ISETP.GE.U32.AND P1, PT, R20, R9, PT ;  /* 0x000000091400720c */ /* 0x000fe20003f26070 */
[----:B------:R-:W-:-:S12]  /*1250*/  IMAD.MOV.U32 R9, RZ, RZ, RZ ;  /* 0x000000ffff097224 */ /* 0x000fd800078e00ff */
[----:B------:R-:W-:Y:S02]  /*1260*/  @P1 IADD3 R13, PT, PT, R13, 0x1, RZ ;  /* 0x000000010d0d1810 */ /* 0x000fe40007ffe0ff */
[----:B------:R-:W-:Y:S02]  /*1270*/  ISETP.GE.AND P1, PT, R3, 0x1, PT ;  /* 0x000000010300780c */ /* 0x000fe40003f26270 */
[----:B------:R-:W-:-:S04]  /*1280*/  @!P3 IADD3 R13, PT, PT, -R13, RZ, RZ ;  /* 0x000000ff0d0db210 */ /* 0x000fc80007ffe1ff */
[----:B------:R-:W-:-:S04]  /*1290*/  SEL R22, R11, R13, !P0 ;  /* 0x0000000d0b167207 */ /* 0x000fc80004000000 */
[----:B------:R-:W-:-:S03]  /*12a0*/  IADD3 R22, PT, PT, R22, -0x1, RZ ;  /* 0xffffffff16167810 */ /* 0x000fc60007ffe0ff */
[----:B------:R-:W-:Y:S05]  /*12b0*/  @!P1 BRA `(.L_x_38) ;  /* 0x0000000800c49947 */ /* 0x000fea0003800000 */
[----:B------:R-:W-:Y:S01]  /*12c0*/  ISETP.GE.U32.AND P0, PT, R3, 0x8, PT ;  /* 0x000000080300780c */ /* 0x000fe20003f06070 */
[----:B------:R-:W-:Y:S02]  /*12d0*/  HFMA2 R28, -RZ, RZ, 0, 0 ;  /* 0x00000000ff1c7431 */ /* 0x000fe400000001ff */
[----:B------:R-:W-:Y:S02]  /*12e0*/  IMAD R9, R22, R3, RZ ;  /* 0x0000000316097224 */ /* 0x000fe400078e02ff */
[----:B------:R-:W-:-:S08]  /*12f0*/  IMAD.MOV.U32 R24, RZ, RZ, RZ ;  /* 0x000000ffff187224 */ /* 0x000fd000078e00ff */
[----:B------:R-:W-:Y:S05]  /*1300*/  @!P0 BRA `(.L_x_39) ;  /* 0x0000000400488947 */ /* 0x000fea0003800000 */
[----:B------:R-:W-:Y:S01]  /*1310*/  LOP3.LUT R23, R3, 0x7ffffff8, RZ, 0xc0, !PT ;  /* 0x7ffffff803177812 */ /* 0x000fe200078ec0ff */
[----:B------:R-:W-:Y:S01]  /*1320*/  IMAD.MOV.U32 R13, RZ, RZ, R12 ;  /* 0x000000ffff0d7224 */ /* 0x000fe200078e000c */
[----:B------:R-:W-:Y:S02]  /*1330*/  MOV R24, RZ ;  /* 0x000000ff00187202 */ /* 0x000fe40000000f00 */
[----:B------:R-:W-:Y:S02]  /*1340*/  MOV R11, R9 ;  /* 0x00000009000b7202 */ /* 0x000fe40000000f00 */
[----:B------:R-:W-:-:S07]  /*1350*/  IADD3 R23, PT, PT, -R23, RZ, RZ ;  /* 0x000000ff17177210 */ /* 0x000fce0007ffe1ff */
.L_x_40:
[----:B------:R-:W-:Y:S01]  /*1360*/  MOV R20, UR5 ;  /* 0x0000000500147c02 */ /* 0x000fe20008000f00 */
[----:B------:R-:W-:Y:S02]  /*1370*/  IMAD.U32 R21, RZ, RZ, UR6 ;  /* 0x00000006ff157e24 */ /* 0x000fe4000f8e00ff */
[----:B-----5:R-:W-:-:S04]  /*1380*/  IMAD.WIDE R18, R13, 0x4, R16 ;  /* 0x000000040d127825 */ /* 0x020fc800078e0210 */
[----:B------:R-:W-:Y:S01]  /*1390*/  IMAD.WIDE R20, R11, 0x4, R20 ;  /* 0x000000040b147825 */ /* 0x000fe200078e0214 */
[----:B------:R-:W2:Y:S04]  /*13a0*/  LDG.E R26, desc[UR8][R18.64] ;  /* 0x00000008121a7981 */ /* 0x000ea8000c1e1900 */
[----:B------:R-:W2:Y:S02]  /*13b0*/  LDG.E R25, desc[UR8][R20.64+-0x10] ;  /* 0xfffff00814197981 */ /* 0x000ea4000c1e1900 */
[----:B--2---:R-:W-:Y:S02]  /*13c0*/  IMAD R25, R25, R26, RZ ;  /* 0x0000001a19197224 */ /* 0x004fe400078e02ff */
[----:B------:R-:W-:-:S04]  /*13d0*/  IMAD.WIDE R26, R5, 0x4, R18 ;  /* 0x00000004051a7825 */ /* 0x000fc800078e0212 */
[----:B------:R-:W-:Y:S01]  /*13e0*/  IMAD.HI R28, R25, 0x68c8c4ad, RZ ;  /* 0x68c8c4ad191c7827 */ /* 0x000fe200078e02ff */
[----:B------:R-:W2:Y:S04]  /*13f0*/  LDG.E R18, desc[UR8][R26.64] ;  /* 0x000000081a127981 */ /* 0x000ea8000c1e1900 */
[----:B------:R-:W-:-:S04]  /*1400*/  SHF.R.U32.HI R29, RZ, 0x1f, R28 ;  /* 0x0000001fff1d7819 */ /* 0x000fc8000001161c */
[----:B------:R-:W-:Y:S02]  /*1410*/  LEA.HI.SX32 R28, R28, R29, 0x14 ;  /* 0x0000001d1c1c7211 */ /* 0x000fe400078fa2ff */
[----:B------:R-:W2:Y:S03]  /*1420*/  LDG.E R29, desc[UR8][R20.64+-0xc] ;  /* 0xfffff408141d7981 */ /* 0x000ea6000c1e1900 */
[----:B------:R-:W-:Y:S02]  /*1430*/  IMAD R25, R28, -0x2717, R25 ;  /* 0xffffd8e91c197824 */ /* 0x000fe400078e0219 */
[----:B--2---:R-:W-:-:S04]  /*1440*/  IMAD R28, R29, R18, RZ ;  /* 0x000000121d1c7224 */ /* 0x004fc800078e02ff */
[----:B------:R-:W-:-:S05]  /*1450*/  IMAD.HI R18, R28, 0x68c8c4ad, RZ ;  /* 0x68c8c4ad1c127827 */ /* 0x000fca00078e02ff */
[----:B------:R-:W-:-:S04]  /*1460*/  SHF.R.U32.HI R19, RZ, 0x1f, R18 ;  /* 0x0000001fff137819 */ /* 0x000fc80000011612 */
[----:B------:R-:W-:Y:S01]  /*1470*/  LEA.HI.SX32 R29, R18, R19, 0x14 ;  /* 0x00000013121d7211 */ /* 0x000fe200078fa2ff */
[----:B------:R-:W-:-:S04]  /*1480*/  IMAD.WIDE R18, R5, 0x4, R26 ;  /* 0x0000000405127825 */ /* 0x000fc800078e021a */
[----:B------:R-:W-:Y:S01]  /*1490*/  IMAD R29, R29, -0x2717, R28 ;  /* 0xffffd8e91d1d7824 */ /* 0x000fe200078e021c */
[----:B------:R-:W2:Y:S04]  /*14a0*/  LDG.E R27, desc[UR8][R18.64] ;  /* 0x00000008121b7981 */ /* 0x000ea8000c1e1900 */
[----:B------:R-:W2:Y:S01]  /*14b0*/  LDG.E R28, desc[UR8][R20.64+-0x8] ;  /* 0xfffff808141c7981 */ /* 0x000ea2000c1e1900 */
[----:B------:R-:W-:Y:S01]  /*14c0*/  IADD3 R26, PT, PT, R29, R25, R24 ;  /* 0x000000191d1a7210 */ /* 0x000fe20007ffe018 */
[----:B------:R-:W-:-:S05]  /*14d0*/  IMAD.WIDE R24, R5, 0x4, R18 ;  /* 0x0000000405187825 */ /* 0x000fca00078e0212 */
[----:B------:R-:W3:Y:S01]  /*14e0*/  LDG.E R18, desc[UR8][R24.64] ;  /* 0x0000000818127981 */ /* 0x000ee2000c1e1900 */
[----:B--2---:R-:W-:-:S04]  /*14f0*/  IMAD R27, R28, R27, RZ ;  /* 0x0000001b1c1b7224 */ /* 0x004fc800078e02ff */
[----:B------:R-:W-:-:S05]  /*1500*/  IMAD.HI R28, R27, 0x68c8c4ad, RZ ;  /* 0x68c8c4ad1b1c7827 */ /* 0x000fca00078e02ff */
[----:B------:R-:W-:-:S04]  /*1510*/  SHF.R.U32.HI R29, RZ, 0x1f, R28 ;  /* 0x0000001fff1d7819 */ /* 0x000fc8000001161c */
[----:B------:R-:W-:Y:S02]  /*1520*/  LEA.HI.SX32 R28, R28, R29, 0x14 ;  /* 0x0000001d1c1c7211 */ /* 0x000fe400078fa2ff */
[----:B------:R-:W3:Y:S03]  /*1530*/  LDG.E R29, desc[UR8][R20.64+-0x4] ;  /* 0xfffffc08141d7981 */ /* 0x000ee6000c1e1900 */
[----:B------:R-:W-:Y:S02]  /*1540*/  IMAD R27, R28, -0x2717, R27 ;  /* 0xffffd8e91c1b7824 */ /* 0x000fe400078e021b */
[----:B---3--:R-:W-:-:S04]  /*1550*/  IMAD R28, R29, R18, RZ ;  /* 0x000000121d1c7224 */ /* 0x008fc800078e02ff */
        /* <DEDUP_REMOVED lines=8> */
[----:B--2---:R-:W-:-:S04]  /*15e0*/  IMAD R27, R28, R25, RZ ;  /* 0x000000191c1b7224 */ /* 0x004fc800078e02ff */
[----:B------:R-:W-:-:S04]  /*15f0*/  IMAD.HI R28, R27, 0x68c8c4ad, RZ ;  /* 0x68c8c4ad1b1c7827 */ /* 0x000fc800078e02ff */
[----:B------:R-:W-:Y:S01]  /*1600*/  IMAD.WIDE R24, R5, 0x4, R18 ;  /* 0x0000000405187825 */ /* 0x000fe200078e0212 */
[----:B------:R-:W-:-:S04]  /*1610*/  SHF.R.U32.HI R29, RZ, 0x1f, R28 ;  /* 0x0000001fff1d7819 */ /* 0x000fc8000001161c */
[----:B------:R-:W-:Y:S01]  /*1620*/  LEA.HI.SX32 R28, R28, R29, 0x14 ;  /* 0x0000001d1c1c7211 */ /* 0x000fe200078fa2ff */
[----:B------:R-:W2:Y:S04]  /*1630*/  LDG.E R18, desc[UR8][R24.64] ;  /* 0x0000000818127981 */ /* 0x000ea8000c1e1900 */
[----:B------:R-:W2:Y:S01]  /*1640*/  LDG.E R29, desc[UR8][R20.64+0x4] ;  /* 0x00000408141d7981 */ /* 0x000ea2000c1e1900 */
[----:B------:R-:W-:-:S03]  /*1650*/  IMAD R27, R28, -0x2717, R27 ;  /* 0xffffd8e91c1b7824 */ /* 0x000fc600078e021b */
[----:B------:R-:W3:Y:S01]  /*1660*/  LDG.E R28, desc[UR8][R20.64+0xc] ;  /* 0x00000c08141c7981 */ /* 0x000ee2000c1e1900 */
[----:B--2---:R-:W-:-:S04]  /*1670*/  IMAD R29, R29, R18, RZ ;  /* 0x000000121d1d7224 */ /* 0x004fc800078e02ff */
[----:B------:R-:W-:-:S05]  /*1680*/  IMAD.HI R18, R29, 0x68c8c4ad, RZ ;  /* 0x68c8c4ad1d127827 */ /* 0x000fca00078e02ff */
[----:B------:R-:W-:-:S04]  /*1690*/  SHF.R.U32.HI R19, RZ, 0x1f, R18 ;  /* 0x0000001fff137819 */ /* 0x000fc80000011612 */
[----:B------:R-:W-:-:S05]  /*16a0*/  LEA.HI.SX32 R18, R18, R19, 0x14 ;  /* 0x0000001312127211 */ /* 0x000fca00078fa2ff */
[----:B------:R-:W-:-:S05]  /*16b0*/  IMAD R18, R18, -0x2717, R29 ;  /* 0xffffd8e912127824 */ /* 0x000fca00078e021d */
[----:B------:R-:W-:Y:S01]  /*16c0*/  IADD3 R26, PT, PT, R18, R27, R26 ;  /* 0x0000001b121a7210 */ /* 0x000fe20007ffe01a */
[C---:B------:R-:W-:Y:S01]  /*16d0*/  IMAD.WIDE R18, R5.reuse, 0x4, R24 ;  /* 0x0000000405127825 */ /* 0x040fe200078e0218 */
[----:B------:R-:W2:Y:S03]  /*16e0*/  LDG.E R27, desc[UR8][R20.64+0x8] ;  /* 0x00000808141b7981 */ /* 0x000ea6000c1e1900 */
[----:B------:R-:W-:Y:S02]  /*16f0*/  IMAD.WIDE R24, R5, 0x4, R18 ;  /* 0x0000000405187825 */ /* 0x000fe400078e0212 */
[----:B------:R-:W2:Y:S04]  /*1700*/  LDG.E R18, desc[UR8][R18.64] ;  /* 0x0000000812127981 */ /* 0x000ea8000c1e1900 */
[----:B------:R-:W3:Y:S01]  /*1710*/  LDG.E R25, desc[UR8][R24.64] ;  /* 0x0000000818197981 */ /* 0x000ee2000c1e1900 */
[----:B------:R-:W-:-:S04]  /*1720*/  IADD3 R23, PT, PT, R23, 0x8, RZ ;  /* 0x0000000817177810 */ /* 0x000fc80007ffe0ff */
[----:B------:R-:W-:Y:S01]  /*1730*/  ISETP.NE.AND P0, PT, R23, RZ, PT ;  /* 0x000000ff1700720c */ /* 0x000fe20003f05270 */
[----:B------:R-:W-:Y:S01]  /*1740*/  VIADD R11, R11, 0x8 ;  /* 0x000000080b0b7836 */ /* 0x000fe20000000000 */
[----:B------:R-:W-:Y:S01]  /*1750*/  LEA R13, R5, R13, 0x3 ;  /* 0x0000000d050d7211 */ /* 0x000fe200078e18ff */
        /* <DEDUP_REMOVED lines=13> */
.L_x_39:
[----:B------:R-:W-:-:S13]  /*1830*/  ISETP.NE.AND P0, PT, R6, RZ, PT ;  /* 0x000000ff0600720c */ /* 0x000fda0003f05270 */
[----:B------:R-:W-:Y:S05]  /*1840*/  @!P0 BRA `(.L_x_41) ;  /* 0x0000000400508947 */ /* 0x000fea0003800000 */
[----:B------:R-:W-:-:S04]  /*1850*/  IADD3 R11, PT, PT, R6, -0x1, RZ ;  /* 0xffffffff060b7810 */ /* 0x000fc80007ffe0ff */
[----:B------:R-:W-:-:S13]  /*1860*/  ISETP.GE.U32.AND P0, PT, R11, 0x3, PT ;  /* 0x000000030b00780c */ /* 0x000fda0003f06070 */
[----:B------:R-:W-:Y:S05]  /*1870*/  @!P0 BRA `(.L_x_42) ;  /* 0x00000000009c8947 */ /* 0x000fea0003800000 */
[----:B------:R-:W0:Y:S01]  /*1880*/  LDC.64 R18, c[0x0][0x398] ;  /* 0x0000e600ff127b82 */ /* 0x000e220000000a00 */
[----:B------:R-:W-:Y:S02]  /*1890*/  IMAD.IADD R11, R9, 0x1, R28 ;  /* 0x00000001090b7824 */ /* 0x000fe400078e021c */
[----:B------:R-:W-:-:S04]  /*18a0*/  IMAD R21, R5, R28, R12 ;  /* 0x0000001c05157224 */ /* 0x000fc800078e020c */
[----:B-----5:R-:W-:-:S05]  /*18b0*/  IMAD.WIDE R20, R21, 0x4, R16 ;  /* 0x0000000415147825 */ /* 0x020fca00078e0210 */
[----:B------:R1:W2:Y:S01]  /*18c0*/  LDG.E R23, desc[UR8][R20.64] ;  /* 0x0000000814177981 */ /* 0x0002a2000c1e1900 */
[----:B0-----:R-:W-:-:S05]  /*18d0*/  IMAD.WIDE R18, R11, 0x4, R18 ;  /* 0x000000040b127825 */ /* 0x001fca00078e0212 */
[----:B------:R-:W2:Y:S01]  /*18e0*/  LDG.E R11, desc[UR8][R18.64] ;  /* 0x00000008120b7981 */ /* 0x000ea2000c1e1900 */
[----:B-1----:R-:W-:-:S03]  /*18f0*/  IMAD.WIDE R20, R5, 0x4, R20 ;  /* 0x0000000405147825 */ /* 0x002fc600078e0214 */
[----:B------:R-:W3:Y:S04]  /*1900*/  LDG.E R13, desc[UR8][R18.64+0x4] ;  /* 0x00000408120d7981 */ /* 0x000ee8000c1e1900 */
[----:B------:R-:W3:Y:S04]  /*1910*/  LDG.E R26, desc[UR8][R20.64] ;  /* 0x00000008141a7981 */ /* 0x000ee8000c1e1900 */
[----:B------:R-:W4:Y:S01]  /*1920*/  LDG.E R29, desc[UR8][R18.64+0xc] ;  /* 0x00000c08121d7981 */ /* 0x000f22000c1e1900 */
[----:B--2---:R-:W-:-:S04]  /*1930*/  IMAD R11, R11, R23, RZ ;  /* 0x000000170b0b7224 */ /* 0x004fc800078e02ff */
[----:B------:R-:W-:-:S04]  /*1940*/  IMAD.HI R23, R11, 0x68c8c4ad, RZ ;  /* 0x68c8c4ad0b177827 */ /* 0x000fc800078e02ff */
[----:B---3--:R-:W-:Y:S01]  /*1950*/  IMAD R13, R13, R26, RZ ;  /* 0x0000001a0d0d7224 */ /* 0x008fe200078e02ff */
[----:B------:R-:W-:-:S04]  /*1960*/  SHF.R.U32.HI R25, RZ, 0x1f, R23 ;  /* 0x0000001fff197819 */ /* 0x000fc80000011617 */
[----:B------:R-:W-:Y:S01]  /*1970*/  LEA.HI.SX32 R25, R23, R25, 0x14 ;  /* 0x0000001917197211 */ /* 0x000fe200078fa2ff */
[----:B------:R-:W-:-:S04]  /*1980*/  IMAD.HI R23, R13, 0x68c8c4ad, RZ ;  /* 0x68c8c4ad0d177827 */ /* 0x000fc800078e02ff */
[----:B------:R-:W-:-:S04]  /*1990*/  IMAD.WIDE R26, R5, 0x4, R20 ;  /* 0x00000004051a7825 */ /* 0x000fc800078e0214 */
[----:B------:R-:W-:Y:S01]  /*19a0*/  IMAD R11, R25, -0x2717, R11 ;  /* 0xffffd8e9190b7824 */ /* 0x000fe200078e020b */
[----:B------:R-:W-:Y:S01]  /*19b0*/  SHF.R.U32.HI R25, RZ, 0x1f, R23 ;  /* 0x0000001fff197819 */ /* 0x000fe20000011617 */
[----:B------:R-:W-:-:S03]  /*19c0*/  IMAD.WIDE R20, R5, 0x4, R26 ;  /* 0x0000000405147825 */ /* 0x000fc600078e021a */
[----:B------:R-:W-:Y:S02]  /*19d0*/  LEA.HI.SX32 R25, R23, R25, 0x14 ;  /* 0x0000001917197211 */ /* 0x000fe400078fa2ff */
[----:B------:R-:W2:Y:S03]  /*19e0*/  LDG.E R23, desc[UR8][R26.64] ;  /* 0x000000081a177981 */ /* 0x000ea6000c1e1900 */
[----:B------:R-:W-:Y:S01]  /*19f0*/  IMAD R13, R25, -0x2717, R13 ;  /* 0xffffd8e9190d7824 */ /* 0x000fe200078e020d */
[----:B------:R-:W4:Y:S04]  /*1a00*/  LDG.E R20, desc[UR8][R20.64] ;  /* 0x0000000814147981 */ /* 0x000f28000c1e1900 */
[----:B------:R-:W2:Y:S01]  /*1a10*/  LDG.E R25, desc[UR8][R18.64+0x8] ;  /* 0x0000080812197981 */ /* 0x000ea2000c1e1900 */
[----:B------:R-:W-:-:S02]  /*1a20*/  IADD3 R11, PT, PT, R13, R11, R24 ;  /* 0x0000000b0d0b7210 */ /* 0x000fc40007ffe018 */
[----:B------:R-:W-:Y:S01]  /*1a30*/  IADD3 R28, PT, PT, R28, 0x4, RZ ;  /* 0x000000041c1c7810 */ /* 0x000fe20007ffe0ff */
        /* <DEDUP_REMOVED lines=11> */
.L_x_42:
        /* <DEDUP_REMOVED lines=28> */
.L_x_43:
        /* <DEDUP_REMOVED lines=14> */
.L_x_41:
[----:B------:R-:W-:-:S05]  /*1d90*/  IMAD.HI R9, R24, 0x68c8c4ad, RZ ;  /* 0x68c8c4ad18097827 */ /* 0x000fca00078e02ff */
[----:B------:R-:W-:-:S04]  /*1da0*/  SHF.R.U32.HI R18, RZ, 0x1f, R9 ;  /* 0x0000001fff127819 */ /* 0x000fc80000011609 */
[----:B------:R-:W-:-:S05]  /*1db0*/  LEA.HI.SX32 R9, R9, R18, 0x14 ;  /* 0x0000001209097211 */ /* 0x000fca00078fa2ff */
[----:B------:R-:W-:-:S07]  /*1dc0*/  IMAD R9, R9, -0x2717, R24 ;  /* 0xffffd8e909097824 */ /* 0x000fce00078e0218 */
.L_x_38:
        /* <DEDUP_REMOVED lines=9> */
.L_x_37:
[----:B------:R-:W-:Y:S05]  /*1e60*/  WARPSYNC.ALL ;  /* 0x0000000000007948 */ /* 0x000fea0003800000 */
[----:B------:R-:W-:Y:S06]  /*1e70*/  BAR.SYNC.DEFER_BLOCKING 0x0 ;  /* 0x0000000000007b1d */ /* 0x000fec0000010000 */
[----:B------:R-:W-:Y:S05]  /*1e80*/  BRA `(.L_x_45) ;  /* 0x0000000c00a87947 */ /* 0x000fea0003800000 */
.L_x_36:
[----:B------:R-:W1:Y:S02]  /*1e90*/  LDG.E R5, desc[UR8][R14.64+0x8] ;  /* 0x000008080e057981 */ /* 0x000e64000c1e1900 */
[----:B-1---5:R-:W-:-:S05]  /*1ea0*/  IMAD R7, R2, R5, RZ ;  /* 0x0000000502077224 */ /* 0x022fca00078e02ff */
[----:B------:R-:W-:-:S13]  /*1eb0*/  ISETP.GE.AND P0, PT, R0, R7, PT ;  /* 0x000000070000720c */ /* 0x000fda0003f06270 */
[----:B------:R-:W-:Y:S05]  /*1ec0*/  @P0 BRA `(.L_x_46) ;  /* 0x0000000c00900947 */ /* 0x000fea0003800000 */
[----:B------:R-:W0:Y:S02]  /*1ed0*/  LDC.64 R8, c[0x0][0x390] ;  /* 0x0000e400ff087b82 */ /* 0x000e240000000a00 */
[----:B0-----:R-:W-:-:S06]  /*1ee0*/  IMAD.WIDE.U32 R12, R4, 0x8, R8 ;  /* 0x00000008040c7825 */ /* 0x001fcc00078e0008 */
[----:B------:R-:W5:Y:S01]  /*1ef0*/  LDG.E.64 R12, desc[UR8][R12.64+0x8] ;  /* 0x000008080c0c7981 */ /* 0x000f62000c1e1b00 */
[C---:B------:R-:W-:Y:S02]  /*1f00*/  LOP3.LUT R6, R3.reuse, 0x7, RZ, 0xc0, !PT ;  /* 0x0000000703067812 */ /* 0x040fe400078ec0ff */
[----:B------:R-:W-:Y:S02]  /*1f10*/  LOP3.LUT R8, R3, 0x7ffffff8, RZ, 0xc0, !PT ;  /* 0x7ffffff803087812 */ /* 0x000fe400078ec0ff */
[----:B------:R-:W-:-:S07]  /*1f20*/  MOV R10, R0 ;  /* 0x00000000000a7202 */ /* 0x000fce0000000f00 */
.L_x_53:
[-C--:B------:R-:W-:Y:S02]  /*1f30*/  IABS R9, R5.reuse ;  /* 0x0000000500097213 */ /* 0x080fe40000000000 */
[----:B------:R-:W-:Y:S02]  /*1f40*/  IABS R20, R5 ;  /* 0x0000000500147213 */ /* 0x000fe40000000000 */
[----:B0-----:R-:W0:Y:S01]  /*1f50*/  I2F.RP R11, R9 ;  /* 0x00000009000b7306 */ /* 0x001e220000209400 */
[----:B------:R-:W-:Y:S02]  /*1f60*/  ISETP.GE.AND P1, PT, R10, RZ, PT ;  /* 0x000000ff0a00720c */ /* 0x000fe40003f26270 */
[----:B------:R-:W-:-:S05]  /*1f70*/  IADD3 R20, PT, PT, RZ, -R20, RZ ;  /* 0x80000014ff147210 */ /* 0x000fca0007ffe0ff */
[----:B0-----:R-:W0:Y:S02]  /*1f80*/  MUFU.RCP R11, R11 ;  /* 0x0000000b000b7308 */ /* 0x001e240000001000 */
[----:B0-----:R-:W-:-:S06]  /*1f90*/  IADD3 R16, PT, PT, R11, 0xffffffe, RZ ;  /* 0x0ffffffe0b107810 */ /* 0x001fcc0007ffe0ff */
[----:B------:R0:W1:Y:S02]  /*1fa0*/  F2I.FTZ.U32.TRUNC.NTZ R17, R16 ;  /* 0x0000001000117305 */ /* 0x000064000021f000 */
[----:B0-----:R-:W-:Y:S02]  /*1fb0*/  HFMA2 R16, -RZ, RZ, 0, 0 ;  /* 0x00000000ff107431 */ /* 0x001fe400000001ff */
[----:B-1----:R-:W-:-:S04]  /*1fc0*/  IMAD.MOV R18, RZ, RZ, -R17 ;  /* 0x000000ffff127224 */ /* 0x002fc800078e0a11 */
[----:B------:R-:W-:Y:S01]  /*1fd0*/  IMAD R19, R18, R9, RZ ;  /* 0x0000000912137224 */ /* 0x000fe200078e02ff */
[----:B------:R-:W-:-:S03]  /*1fe0*/  IABS R18, R10 ;  /* 0x0000000a00127213 */ /* 0x000fc60000000000 */
[----:B------:R-:W-:-:S06]  /*1ff0*/  IMAD.HI.U32 R17, R17, R19, R16 ;  /* 0x0000001311117227 */ /* 0x000fcc00078e0010 */
[----:B------:R-:W-:-:S04]  /*2000*/  IMAD.HI.U32 R11, R17, R18, RZ ;  /* 0x00000012110b7227 */ /* 0x000fc800078e00ff */
[----:B------:R-:W-:Y:S01]  /*2010*/  IMAD R16, R11, R20, R18 ;  /* 0x000000140b107224 */ /* 0x000fe200078e0212 */
[----:B------:R-:W-:-:S04]  /*2020*/  LOP3.LUT R11, RZ, R5, RZ, 0x33, !PT ;  /* 0x00000005ff0b7212 */ /* 0x000fc800078e33ff */
        /* <DEDUP_REMOVED lines=20> */
[----:B------:R-:W-:Y:S02]  /*2170*/  SEL R24, R11, R17, !P0 ;  /* 0x000000110b187207 */ /* 0x000fe40004000000 */
[----:B------:R-:W-:Y:S02]  /*2180*/  MOV R11, RZ ;  /* 0x000000ff000b7202 */ /* 0x000fe40000000f00 */
[----:B------:R-:W-:Y:S01]  /*2190*/  IADD3 R24, PT, PT, R24, -0x1, RZ ;  /* 0xffffffff18187810 */ /* 0x000fe20007ffe0ff */
[----:B------:R-:W-:Y:S06]  /*21a0*/  @!P1 BRA `(.L_x_47) ;  /* 0x0000000800b49947 */ /* 0x000fec0003800000 */
[----:B------:R-:W-:Y:S01]  /*21b0*/  ISETP.GE.U32.AND P0, PT, R3, 0x8, PT ;  /* 0x000000080300780c */ /* 0x000fe20003f06070 */
[----:B------:R-:W-:Y:S01]  /*21c0*/  IMAD R9, R24, R3, RZ ;  /* 0x0000000318097224 */ /* 0x000fe200078e02ff */
[----:B------:R-:W-:Y:S01]  /*21d0*/  MOV R11, RZ ;  /* 0x000000ff000b7202 */ /* 0x000fe20000000f00 */
[----:B------:R-:W-:-:S10]  /*21e0*/  IMAD.MOV.U32 R26, RZ, RZ, RZ ;  /* 0x000000ffff1a7224 */ /* 0x000fd400078e00ff */
[----:B------:R-:W-:Y:S05]  /*21f0*/  @!P0 BRA `(.L_x_48) ;  /* 0x0000000400388947 */ /* 0x000fea0003800000 */
[----:B------:R-:W-:Y:S02]  /*2200*/  HFMA2 R23, -RZ, RZ, 0, 0 ;  /* 0x00000000ff177431 */ /* 0x000fe400000001ff */
[----:B------:R-:W-:-:S07]  /*2210*/  IMAD.MOV.U32 R11, RZ, RZ, RZ ;  /* 0x000000ffff0b7224 */ /* 0x000fce00078e00ff */
.L_x_49:
[----:B------:R-:W0:Y:S01]  /*2220*/  LDC.64 R16, c[0x0][0x3a0] ;  /* 0x0000e800ff107b82 */ /* 0x000e220000000a00 */
[-C--:B------:R-:W-:Y:S01]  /*2230*/  IADD3 R21, PT, PT, R9, R23.reuse, RZ ;  /* 0x0000001709157210 */ /* 0x080fe20007ffe0ff */
[----:B------:R-:W-:-:S04]  /*2240*/  IMAD R19, R5, R23, R22 ;  /* 0x0000001705137224 */ /* 0x000fc800078e0216 */
[----:B-----5:R-:W-:-:S05]  /*2250*/  IMAD.WIDE R18, R19, 0x4, R12 ;  /* 0x0000000413127825 */ /* 0x020fca00078e020c */
[----:B------:R-:W2:Y:S01]  /*2260*/  LDG.E R28, desc[UR8][R18.64] ;  /* 0x00000008121c7981 */ /* 0x000ea2000c1e1900 */
[----:B0-----:R-:W-:-:S05]  /*2270*/  IMAD.WIDE R16, R21, 0x4, R16 ;  /* 0x0000000415107825 */ /* 0x001fca00078e0210 */
[----:B------:R-:W2:Y:S01]  /*2280*/  LDG.E R27, desc[UR8][R16.64] ;  /* 0x00000008101b7981 */ /* 0x000ea2000c1e1900 */
[----:B------:R-:W-:-:S03]  /*2290*/  IMAD.WIDE R20, R5, 0x4, R18 ;  /* 0x0000000405147825 */ /* 0x000fc600078e0212 */
[----:B------:R-:W3:Y:S04]  /*22a0*/  LDG.E R25, desc[UR8][R16.64+0x4] ;  /* 0x0000040810197981 */ /* 0x000ee8000c1e1900 */
[----:B------:R-:W3:Y:S01]  /*22b0*/  LDG.E R26, desc[UR8][R20.64] ;  /* 0x00000008141a7981 */ /* 0x000ee2000c1e1900 */
[----:B--2---:R-:W-:-:S04]  /*22c0*/  IMAD R27, R27, R28, RZ ;  /* 0x0000001c1b1b7224 */ /* 0x004fc800078e02ff */
[----:B------:R-:W-:-:S04]  /*22d0*/  IMAD.HI R28, R27, 0x68c8c4ad, RZ ;  /* 0x68c8c4ad1b1c7827 */ /* 0x000fc800078e02ff */
[----:B---3--:R-:W-:Y:S01]  /*22e0*/  IMAD R25, R25, R26, RZ ;  /* 0x0000001a19197224 */ /* 0x008fe200078e02ff */
[----:B------:R-:W-:-:S04]  /*22f0*/  SHF.R.U32.HI R29, RZ, 0x1f, R28 ;  /* 0x0000001fff1d7819 */ /* 0x000fc8000001161c */
[----:B------:R-:W-:Y:S01]  /*2300*/  LEA.HI.SX32 R28, R28, R29, 0x14 ;  /* 0x0000001d1c1c7211 */ /* 0x000fe200078fa2ff */
[----:B------:R-:W-:-:S05]  /*2310*/  IMAD.HI R29, R25, 0x68c8c4ad, RZ ;  /* 0x68c8c4ad191d7827 */ /* 0x000fca00078e02ff */
[----:B------:R-:W-:Y:S01]  /*2320*/  SHF.R.U32.HI R18, RZ, 0x1f, R29 ;  /* 0x0000001fff127819 */ /* 0x000fe2000001161d */
[----:B------:R-:W-:-:S03]  /*2330*/  IMAD R26, R28, -0x2717, R27 ;  /* 0xffffd8e91c1a7824 */ /* 0x000fc600078e021b */
[----:B------:R-:W-:Y:S01]  /*2340*/  LEA.HI.SX32 R28, R29, R18, 0x14 ;  /* 0x000000121d1c7211 */ /* 0x000fe200078fa2ff */
[C---:B------:R-:W-:Y:S02]  /*2350*/  IMAD.WIDE R18, R5.reuse, 0x4, R20 ;  /* 0x0000000405127825 */ /* 0x040fe400078e0214 */
[----:B------:R-:W2:Y:S02]  /*2360*/  LDG.E R20, desc[UR8][R16.64+0x8] ;  /* 0x0000080810147981 */ /* 0x000ea4000c1e1900 */
[----:B------:R-:W-:Y:S02]  /*2370*/  IMAD R28, R28, -0x2717, R25 ;  /* 0xffffd8e91c1c7824 */ /* 0x000fe400078e0219 */
[----:B------:R-:W2:Y:S03]  /*2380*/  LDG.E R21, desc[UR8][R18.64] ;  /* 0x0000000812157981 */ /* 0x000ea6000c1e1900 */
[----:B------:R-:W-:Y:S01]  /*2390*/  IADD3 R11, PT, PT, R28, R26, R11 ;  /* 0x0000001a1c0b7210 */ /* 0x000fe20007ffe00b */
[----:B------:R-:W-:Y:S01]  /*23a0*/  IMAD.WIDE R26, R5, 0x4, R18 ;  /* 0x00000004051a7825 */ /* 0x000fe200078e0212 */
[----:B------:R-:W3:Y:S04]  /*23b0*/  LDG.E R25, desc[UR8][R16.64+0xc] ;  /* 0x00000c0810197981 */ /* 0x000ee8000c1e1900 */
[----:B------:R-:W3:Y:S01]  /*23c0*/  LDG.E R28, desc[UR8][R26.64] ;  /* 0x000000081a1c7981 */ /* 0x000ee2000c1e1900 */
        /* <DEDUP_REMOVED lines=9> */
[C---:B------:R-:W-:Y:S02]  /*2460*/  IMAD.WIDE R20, R5.reuse, 0x4, R26 ;  /* 0x0000000405147825 */ /* 0x040fe400078e021a */
[----:B------:R-:W2:Y:S02]  /*2470*/  LDG.E R27, desc[UR8][R16.64+0x14] ;  /* 0x00001408101b7981 */ /* 0x000ea4000c1e1900 */
[----:B------:R-:W-:Y:S02]  /*2480*/  IMAD R28, R28, -0x2717, R25 ;  /* 0xffffd8e91c1c7824 */ /* 0x000fe400078e0219 */
[----:B------:R-:W3:Y:S04]  /*2490*/  LDG.E R25, desc[UR8][R16.64+0x10] ;  /* 0x0000100810197981 */ /* 0x000ee8000c1e1900 */
[----:B------:R0:W3:Y:S01]  /*24a0*/  LDG.E R26, desc[UR8][R20.64] ;  /* 0x00000008141a7981 */ /* 0x0000e2000c1e1900 */
[----:B------:R-:W-:Y:S01]  /*24b0*/  IADD3 R11, PT, PT, R28, R18, R11 ;  /* 0x000000121c0b7210 */ /* 0x000fe20007ffe00b */
[----:B------:R-:W-:-:S05]  /*24c0*/  IMAD.WIDE R18, R5, 0x4, R20 ;  /* 0x0000000405127825 */ /* 0x000fca00078e0214 */
[----:B------:R1:W2:Y:S01]  /*24d0*/  LDG.E R28, desc[UR8][R18.64] ;  /* 0x00000008121c7981 */ /* 0x0002a2000c1e1900 */
[----:B0-----:R-:W-:-:S04]  /*24e0*/  IMAD.WIDE R20, R5, 0x4, R18 ;  /* 0x0000000405147825 */ /* 0x001fc800078e0212 */
[----:B-1----:R-:W-:-:S06]  /*24f0*/  IMAD.WIDE R18, R5, 0x4, R20 ;  /* 0x0000000405127825 */ /* 0x002fcc00078e0214 */
[----:B------:R-:W4:Y:S01]  /*2500*/  LDG.E R18, desc[UR8][R18.64] ;  /* 0x0000000812127981 */ /* 0x000f22000c1e1900 */
[----:B---3--:R-:W-:-:S04]  /*2510*/  IMAD R26, R25, R26, RZ ;  /* 0x0000001a191a7224 */ /* 0x008fc800078e02ff */
[----:B------:R-:W-:-:S05]  /*2520*/  IMAD.HI R25, R26, 0x68c8c4ad, RZ ;  /* 0x68c8c4ad1a197827 */ /* 0x000fca00078e02ff */
[----:B------:R-:W-:-:S04]  /*2530*/  SHF.R.U32.HI R29, RZ, 0x1f, R25 ;  /* 0x0000001fff1d7819 */ /* 0x000fc80000011619 */
[----:B------:R-:W-:Y:S01]  /*2540*/  LEA.HI.SX32 R29, R25, R29, 0x14 ;  /* 0x0000001d191d7211 */ /* 0x000fe200078fa2ff */
[----:B--2---:R-:W-:-:S04]  /*2550*/  IMAD R25, R27, R28, RZ ;  /* 0x0000001c1b197224 */ /* 0x004fc800078e02ff */
[----:B------:R-:W-:-:S05]  /*2560*/  IMAD.HI R27, R25, 0x68c8c4ad, RZ ;  /* 0x68c8c4ad191b7827 */ /* 0x000fca00078e02ff */
[----:B------:R-:W-:-:S04]  /*2570*/  SHF.R.U32.HI R28, RZ, 0x1f, R27 ;  /* 0x0000001fff1c7819 */ /* 0x000fc8000001161b */
[----:B------:R-:W-:Y:S01]  /*2580*/  LEA.HI.SX32 R28, R27, R28, 0x14 ;  /* 0x0000001c1b1c7211 */ /* 0x000fe200078fa2ff */
[----:B------:R-:W-:Y:S01]  /*2590*/  IMAD R26, R29, -0x2717, R26 ;  /* 0xffffd8e91d1a7824 */ /* 0x000fe200078e021a */
[----:B------:R-:W2:Y:S03]  /*25a0*/  LDG.E R27, desc[UR8][R20.64] ;  /* 0x00000008141b7981 */ /* 0x000ea6000c1e1900 */
[----:B------:R-:W-:Y:S01]  /*25b0*/  IMAD R25, R28, -0x2717, R25 ;  /* 0xffffd8e91c197824 */ /* 0x000fe200078e0219 */
[----:B------:R-:W4:Y:S04]  /*25c0*/  LDG.E R29, desc[UR8][R16.64+0x1c] ;  /* 0x00001c08101d7981 */ /* 0x000f28000c1e1900 */
[----:B------:R-:W2:Y:S01]  /*25d0*/  LDG.E R28, desc[UR8][R16.64+0x18] ;  /* 0x00001808101c7981 */ /* 0x000ea2000c1e1900 */
[----:B------:R-:W-:-:S04]  /*25e0*/  IADD3 R23, PT, PT, R23, 0x8, RZ ;  /* 0x0000000817177810 */ /* 0x000fc80007ffe0ff */
[----:B------:R-:W-:Y:S02]  /*25f0*/  ISETP.NE.AND P0, PT, R23, R8, PT ;  /* 0x000000081700720c */ /* 0x000fe40003f05270 */
        /* <DEDUP_REMOVED lines=14> */
.L_x_48:
[----:B------:R-:W-:-:S13]  /*26e0*/  ISETP.NE.AND P0, PT, R6, RZ, PT ;  /* 0x000000ff0600720c */ /* 0x000fda0003f05270 */
[----:B------:R-:W-:Y:S05]  /*26f0*/  @!P0 BRA `(.L_x_50) ;  /* 0x0000000400508947 */ /* 0x000fea0003800000 */
[----:B------:R-:W-:-:S04]  /*2700*/  IADD3 R16, PT, PT, R6, -0x1, RZ ;  /* 0xffffffff06107810 */ /* 0x000fc80007ffe0ff */
[----:B------:R-:W-:-:S13]  /*2710*/  ISETP.GE.U32.AND P0, PT, R16, 0x3, PT ;  /* 0x000000031000780c */ /* 0x000fda0003f06070 */
[----:B------:R-:W-:Y:S05]  /*2720*/  @!P0 BRA `(.L_x_51) ;  /* 0x00000000009c8947 */ /* 0x000fea0003800000 */
        /* <DEDUP_REMOVED lines=13> */
[----:B------:R-:W-:-:S03]  /*2800*/  SHF.R.U32.HI R27, RZ, 0x1f, R21 ;  /* 0x0000001fff1b7819 */ /* 0x000fc60000011615 */
[----:B------:R-:W-:Y:S01]  /*2810*/  IMAD.HI R18, R25, 0x68c8c4ad, RZ ;  /* 0x68c8c4ad19127827 */ /* 0x000fe200078e02ff */
[----:B------:R-:W-:-:S03]  /*2820*/  LEA.HI.SX32 R27, R21, R27, 0x14 ;  /* 0x0000001b151b7211 */ /* 0x000fc600078fa2ff */
[C---:B------:R-:W-:Y:S01]  /*2830*/  IMAD.WIDE R20, R5.reuse, 0x4, R28 ;  /* 0x0000000405147825 */ /* 0x040fe200078e021c */
[----:B------:R-:W-:Y:S01]  /*2840*/  SHF.R.U32.HI R19, RZ, 0x1f, R18 ;  /* 0x0000001fff137819 */ /* 0x000fe20000011612 */
[----:B------:R-:W2:Y:S03]  /*2850*/  LDG.E R29, desc[UR8][R16.64+0xc] ;  /* 0x00000c08101d7981 */ /* 0x000ea6000c1e1900 */
[----:B------:R-:W-:Y:S01]  /*2860*/  LEA.HI.SX32 R28, R18, R19, 0x14 ;  /* 0x00000013121c7211 */ /* 0x000fe200078fa2ff */
[----:B------:R-:W-:-:S04]  /*2870*/  IMAD.WIDE R18, R5, 0x4, R20 ;  /* 0x0000000405127825 */ /* 0x000fc800078e0214 */
[----:B------:R-:W-:Y:S02]  /*2880*/  IMAD R23, R27, -0x2717, R23 ;  /* 0xffffd8e91b177824 */ /* 0x000fe400078e0217 */
[----:B------:R-:W-:Y:S01]  /*2890*/  IMAD R28, R28, -0x2717, R25 ;  /* 0xffffd8e91c1c7824 */ /* 0x000fe200078e0219 */
[----:B------:R-:W3:Y:S04]  /*28a0*/  LDG.E R27, desc[UR8][R20.64] ;  /* 0x00000008141b7981 */ /* 0x000ee8000c1e1900 */
[----:B------:R-:W2:Y:S04]  /*28b0*/  LDG.E R18, desc[UR8][R18.64] ;  /* 0x0000000812127981 */ /* 0x000ea8000c1e1900 */
[----:B------:R-:W3:Y:S01]  /*28c0*/  LDG.E R25, desc[UR8][R16.64+0x8] ;  /* 0x0000080810197981 */ /* 0x000ee2000c1e1900 */
[----:B------:R-:W-:Y:S01]  /*28d0*/  IADD3 R11, PT, PT, R28, R23, R11 ;  /* 0x000000171c0b7210 */ /* 0x000fe20007ffe00b */
[----:B------:R-:W-:-:S02]  /*28e0*/  VIADD R26, R26, 0x4 ;  /* 0x000000041a1a7836 */ /* 0x000fc40000000000 */
        /* <DEDUP_REMOVED lines=11> */
.L_x_51:
        /* <DEDUP_REMOVED lines=10> */
[----:B0-----:R-:W-:-:S04]  /*2a40*/  IMAD.WIDE R18, R21, 0x4, R18 ;  /* 0x0000000415127825 */ /* 0x001fc800078e0212 */
        /* <DEDUP_REMOVED lines=17> */
.L_x_52:
[----:B------:R-:W-:Y:S05]  /*2b60*/  @P1 BRA `(.L_x_50) ;  /* 0x0000000000341947 */ /* 0x000fea0003800000 */
[----:B------:R-:W0:Y:S01]  /*2b70*/  LDC.64 R16, c[0x0][0x3a0] ;  /* 0x0000e800ff107b82 */ /* 0x000e220000000a00 */
[----:B------:R-:W-:Y:S02]  /*2b80*/  IMAD.IADD R9, R9, 0x1, R26 ;  /* 0x0000000109097824 */ /* 0x000fe400078e021a */
        /* <DEDUP_REMOVED lines=11> */
.L_x_50:
[----:B------:R-:W-:-:S05]  /*2c40*/  IMAD.HI R9, R11, 0x68c8c4ad, RZ ;  /* 0x68c8c4ad0b097827 */ /* 0x000fca00078e02ff */
[----:B------:R-:W-:-:S04]  /*2c50*/  SHF.R.U32.HI R16, RZ, 0x1f, R9 ;  /* 0x0000001fff107819 */ /* 0x000fc80000011609 */
[----:B------:R-:W-:-:S05]  /*2c60*/  LEA.HI.SX32 R16, R9, R16, 0x14 ;  /* 0x0000001009107211 */ /* 0x000fca00078fa2ff */
[----:B------:R-:W-:-:S07]  /*2c70*/  IMAD R11, R16, -0x2717, R11 ;  /* 0xffffd8e9100b7824 */ /* 0x000fce00078e020b */
.L_x_47:
        /* <DEDUP_REMOVED lines=9> */
.L_x_46:
[----:B------:R-:W-:Y:S05]  /*2d10*/  WARPSYNC.ALL ;  /* 0x0000000000007948 */ /* 0x000fea0003800000 */
[----:B------:R-:W-:Y:S06]  /*2d20*/  BAR.SYNC.DEFER_BLOCKING 0x0 ;  /* 0x0000000000007b1d */ /* 0x000fec0000010000 */
.L_x_45:
[----:B------:R-:W1:Y:S01]  /*2d30*/  LDCU UR4, c[0x0][0x380] ;  /* 0x00007000ff0477ac */ /* 0x000e620008000800 */
[----:B------:R2:W5:Y:S01]  /*2d40*/  LDG.E R3, desc[UR8][R14.64+0x8] ;  /* 0x000008080e037981 */ /* 0x000562000c1e1900 */
[----:B-1----:R-:W-:Y:S01]  /*2d50*/  UIADD3 UR4, UPT, UPT, UR4, -0x3, URZ ;  /* 0xfffffffd04047890 */ /* 0x002fe2000fffe0ff */
[----:B------:R-:W-:Y:S05]  /*2d60*/  BAR.SYNC.DEFER_BLOCKING 0x0 ;  /* 0x0000000000007b1d */ /* 0x000fea0000010000 */
[C---:B------:R-:W-:Y:S02]  /*2d70*/  ISETP.NE.AND P0, PT, R4.reuse, UR4, PT ;  /* 0x0000000404007c0c */ /* 0x040fe4000bf05270 */
[----:B------:R-:W-:-:S11]  /*2d80*/  IADD3 R4, PT, PT, R4, 0x1, RZ ;  /* 0x0000000104047810 */ /* 0x000fd60007ffe0ff */
[----:B--2---:R-:W-:Y:S05]  /*2d90*/  @P0 BRA `(.L_x_54) ;  /* 0xffffffe0006c0947 */ /* 0x004fea000383ffff */
[----:B------:R-:W-:Y:S05]  /*2da0*/  EXIT ;  /* 0x000000000000794d */ /* 0x000fea0003800000 */
.L_x_55:
        /* <DEDUP_REMOVED lines=13> */
.L_x_57:


//--------------------- .nv.shared.reserved.0     --------------------------
	.section	.nv.shared.reserved.0,"aw",@nobits
	.weak		__nv_reservedSMEM_offset_0_alias
	.size		__nv_reservedSMEM_offset_0_alias, 0, 64
	.other		__nv_reservedSMEM_offset_0_alias,@"STO_CUDA_RESERVED_SHARED STV_DEFAULT"
__nv_reservedSMEM_offset_0_alias:
	.zero		0
	.zero		64


//--------------------- .nv.constant0._Z21gpu_par_multi_matmultiiPiPS_S_S_ --------------------------
	.section	.nv.constant0._Z21gpu_par_multi_matmultiiPiPS_S_S_,"a",@progbits
	.sectionflags	@""
	.align	4
.nv.constant0._Z21gpu_par_multi_matmultiiPiPS_S_S_:
	.zero		936


//--------------------- .nv.constant0._Z21gpu_seq_multi_matmultiPiPS_S_S_ --------------------------
	.section	.nv.constant0._Z21gpu_seq_multi_matmultiPiPS_S_S_,"a",@progbits
	.sectionflags	@""
	.align	4
.nv.constant0._Z21gpu_seq_multi_matmultiPiPS_S_S_:
	.zero		936


//--------------------- SYMBOLS --------------------------

	.type		.nv.reservedSmem.offset0,@object
	.size		.nv.reservedSmem.offset0,0x4
